//
// Generated by NVIDIA NVVM Compiler
//
// Compiler Build ID: CL-36424714
// Cuda compilation tools, release 13.0, V13.0.88
// Based on NVVM 20.0.0
//

.version 9.0
.target sm_100
.address_size 64

	// .globl	_Z22UpdatePositionVelocityP8Particle
.global .align 8 .f64 kGravitationalConstant = 0d3DD2589EFFED8ACC;
.global .align 8 .f64 kDDistance;
.global .align 8 .f64 kDeltaT = 0d3FF0000000000000;

.visible .entry _Z22UpdatePositionVelocityP8Particle(
	.param .u64 .ptr .align 1 _Z22UpdatePositionVelocityP8Particle_param_0
)
{
	.reg .pred 	%p<2>;
	.reg .b32 	%r<5>;
	.reg .b64 	%rd<5>;
	.reg .b64 	%fd<55>;

	ld.param.u64 	%rd1, [_Z22UpdatePositionVelocityP8Particle_param_0];
	mov.u32 	%r2, %tid.x;
	mov.u32 	%r3, %ctaid.x;
	mov.u32 	%r4, %ntid.x;
	mad.lo.s32 	%r1, %r3, %r4, %r2;
	setp.gt.s32 	%p1, %r1, 2;
	@%p1 bra 	$L__BB0_2;
	cvta.to.global.u64 	%rd2, %rd1;
	mul.wide.s32 	%rd3, %r1, 320;
	add.s64 	%rd4, %rd2, %rd3;
	ld.global.f64 	%fd1, [%rd4+176];
	ld.global.f64 	%fd2, [%rd4+184];
	ld.global.f64 	%fd3, [%rd4+192];
	ld.global.f64 	%fd4, [%rd4+200];
	ld.global.f64 	%fd5, [%rd4+208];
	ld.global.f64 	%fd6, [%rd4+216];
	ld.global.f64 	%fd7, [%rd4+128];
	fma.rn.f64 	%fd8, %fd1, 0d4000000000000000, %fd7;
	ld.global.f64 	%fd9, [%rd4+136];
	fma.rn.f64 	%fd10, %fd2, 0d4000000000000000, %fd9;
	ld.global.f64 	%fd11, [%rd4+144];
	fma.rn.f64 	%fd12, %fd3, 0d4000000000000000, %fd11;
	ld.global.f64 	%fd13, [%rd4+152];
	fma.rn.f64 	%fd14, %fd4, 0d4000000000000000, %fd13;
	ld.global.f64 	%fd15, [%rd4+160];
	fma.rn.f64 	%fd16, %fd5, 0d4000000000000000, %fd15;
	ld.global.f64 	%fd17, [%rd4+168];
	fma.rn.f64 	%fd18, %fd6, 0d4000000000000000, %fd17;
	ld.global.f64 	%fd19, [%rd4+224];
	ld.global.f64 	%fd20, [%rd4+232];
	ld.global.f64 	%fd21, [%rd4+240];
	ld.global.f64 	%fd22, [%rd4+248];
	ld.global.f64 	%fd23, [%rd4+256];
	ld.global.f64 	%fd24, [%rd4+264];
	fma.rn.f64 	%fd25, %fd19, 0d4000000000000000, %fd8;
	fma.rn.f64 	%fd26, %fd20, 0d4000000000000000, %fd10;
	fma.rn.f64 	%fd27, %fd21, 0d4000000000000000, %fd12;
	fma.rn.f64 	%fd28, %fd22, 0d4000000000000000, %fd14;
	fma.rn.f64 	%fd29, %fd23, 0d4000000000000000, %fd16;
	fma.rn.f64 	%fd30, %fd24, 0d4000000000000000, %fd18;
	ld.global.f64 	%fd31, [%rd4+272];
	add.f64 	%fd32, %fd25, %fd31;
	ld.global.f64 	%fd33, [%rd4+280];
	add.f64 	%fd34, %fd26, %fd33;
	ld.global.f64 	%fd35, [%rd4+288];
	add.f64 	%fd36, %fd27, %fd35;
	ld.global.f64 	%fd37, [%rd4+296];
	add.f64 	%fd38, %fd28, %fd37;
	ld.global.f64 	%fd39, [%rd4+304];
	add.f64 	%fd40, %fd29, %fd39;
	ld.global.f64 	%fd41, [%rd4+312];
	add.f64 	%fd42, %fd30, %fd41;
	ld.global.f64 	%fd43, [%rd4];
	fma.rn.f64 	%fd44, %fd32, 0d3FC5555555555555, %fd43;
	ld.global.f64 	%fd45, [%rd4+8];
	fma.rn.f64 	%fd46, %fd34, 0d3FC5555555555555, %fd45;
	ld.global.f64 	%fd47, [%rd4+16];
	fma.rn.f64 	%fd48, %fd36, 0d3FC5555555555555, %fd47;
	ld.global.f64 	%fd49, [%rd4+24];
	fma.rn.f64 	%fd50, %fd38, 0d3FC5555555555555, %fd49;
	ld.global.f64 	%fd51, [%rd4+32];
	fma.rn.f64 	%fd52, %fd40, 0d3FC5555555555555, %fd51;
	ld.global.f64 	%fd53, [%rd4+40];
	fma.rn.f64 	%fd54, %fd42, 0d3FC5555555555555, %fd53;
	st.global.f64 	[%rd4], %fd44;
	st.global.f64 	[%rd4+8], %fd46;
	st.global.f64 	[%rd4+16], %fd48;
	st.global.f64 	[%rd4+24], %fd50;
	st.global.f64 	[%rd4+32], %fd52;
	st.global.f64 	[%rd4+40], %fd54;
$L__BB0_2:
	ret;

}
	// .globl	_Z18CalculatePotentialP8Particle
.visible .entry _Z18CalculatePotentialP8Particle(
	.param .u64 .ptr .align 1 _Z18CalculatePotentialP8Particle_param_0
)
{
	.reg .pred 	%p<5>;
	.reg .b32 	%r<5>;
	.reg .b64 	%rd<6>;
	.reg .b64 	%fd<52>;

	ld.param.u64 	%rd3, [_Z18CalculatePotentialP8Particle_param_0];
	cvta.to.global.u64 	%rd1, %rd3;
	mov.u32 	%r2, %tid.x;
	mov.u32 	%r3, %ctaid.x;
	mov.u32 	%r4, %ntid.x;
	mad.lo.s32 	%r1, %r3, %r4, %r2;
	setp.gt.s32 	%p1, %r1, 2;
	@%p1 bra 	$L__BB1_5;
	mul.wide.s32 	%rd4, %r1, 320;
	add.s64 	%rd5, %rd1, %rd4;
	add.s64 	%rd2, %rd5, 64;
	setp.eq.s32 	%p2, %r1, 0;
	ld.global.f64 	%fd1, [%rd5+48];
	ld.global.f64 	%fd2, [%rd5];
	ld.global.f64 	%fd3, [%rd5+8];
	ld.global.f64 	%fd4, [%rd5+16];
	mov.f64 	%fd51, 0d0000000000000000;
	@%p2 bra 	$L__BB1_3;
	mul.f64 	%fd10, %fd1, 0dBDD2589EFFED8ACC;
	ld.global.f64 	%fd11, [%rd1];
	sub.f64 	%fd12, %fd11, %fd2;
	ld.global.f64 	%fd13, [%rd1+8];
	sub.f64 	%fd14, %fd13, %fd3;
	ld.global.f64 	%fd15, [%rd1+16];
	sub.f64 	%fd16, %fd15, %fd4;
	mul.f64 	%fd17, %fd14, %fd14;
	fma.rn.f64 	%fd18, %fd12, %fd12, %fd17;
	fma.rn.f64 	%fd19, %fd16, %fd16, %fd18;
	sqrt.rn.f64 	%fd20, %fd19;
	div.rn.f64 	%fd21, %fd10, %fd20;
	ld.global.f64 	%fd22, [%rd1+48];
	fma.rn.f64 	%fd51, %fd22, %fd21, 0d0000000000000000;
	setp.eq.s32 	%p3, %r1, 1;
	@%p3 bra 	$L__BB1_4;
$L__BB1_3:
	mul.f64 	%fd23, %fd1, 0dBDD2589EFFED8ACC;
	ld.global.f64 	%fd24, [%rd1+320];
	sub.f64 	%fd25, %fd24, %fd2;
	ld.global.f64 	%fd26, [%rd1+328];
	sub.f64 	%fd27, %fd26, %fd3;
	ld.global.f64 	%fd28, [%rd1+336];
	sub.f64 	%fd29, %fd28, %fd4;
	mul.f64 	%fd30, %fd27, %fd27;
	fma.rn.f64 	%fd31, %fd25, %fd25, %fd30;
	fma.rn.f64 	%fd32, %fd29, %fd29, %fd31;
	sqrt.rn.f64 	%fd33, %fd32;
	div.rn.f64 	%fd34, %fd23, %fd33;
	ld.global.f64 	%fd35, [%rd1+368];
	fma.rn.f64 	%fd51, %fd35, %fd34, %fd51;
	st.global.f64 	[%rd2], %fd51;
	setp.eq.s32 	%p4, %r1, 2;
	@%p4 bra 	$L__BB1_5;
$L__BB1_4:
	mul.f64 	%fd36, %fd1, 0dBDD2589EFFED8ACC;
	ld.global.f64 	%fd37, [%rd1+640];
	sub.f64 	%fd38, %fd37, %fd2;
	ld.global.f64 	%fd39, [%rd1+648];
	sub.f64 	%fd40, %fd39, %fd3;
	ld.global.f64 	%fd41, [%rd1+656];
	sub.f64 	%fd42, %fd41, %fd4;
	mul.f64 	%fd43, %fd40, %fd40;
	fma.rn.f64 	%fd44, %fd38, %fd38, %fd43;
	fma.rn.f64 	%fd45, %fd42, %fd42, %fd44;
	sqrt.rn.f64 	%fd46, %fd45;
	div.rn.f64 	%fd47, %fd36, %fd46;
	ld.global.f64 	%fd48, [%rd1+688];
	fma.rn.f64 	%fd49, %fd48, %fd47, %fd51;
	st.global.f64 	[%rd2], %fd49;
$L__BB1_5:
	ret;

}
	// .globl	_Z16CalculateKineticP8Particle
.visible .entry _Z16CalculateKineticP8Particle(
	.param .u64 .ptr .align 1 _Z16CalculateKineticP8Particle_param_0
)
{
	.reg .pred 	%p<2>;
	.reg .b32 	%r<5>;
	.reg .b64 	%rd<5>;
	.reg .b64 	%fd<12>;

	ld.param.u64 	%rd1, [_Z16CalculateKineticP8Particle_param_0];
	mov.u32 	%r2, %tid.x;
	mov.u32 	%r3, %ctaid.x;
	mov.u32 	%r4, %ntid.x;
	mad.lo.s32 	%r1, %r3, %r4, %r2;
	setp.gt.s32 	%p1, %r1, 2;
	@%p1 bra 	$L__BB2_2;
	cvta.to.global.u64 	%rd2, %rd1;
	mul.wide.s32 	%rd3, %r1, 320;
	add.s64 	%rd4, %rd2, %rd3;
	ld.global.f64 	%fd1, [%rd4+48];
	mul.f64 	%fd2, %fd1, 0d3FE0000000000000;
	ld.global.f64 	%fd3, [%rd4+24];
	ld.global.f64 	%fd4, [%rd4+32];
	mul.f64 	%fd5, %fd4, %fd4;
	fma.rn.f64 	%fd6, %fd3, %fd3, %fd5;
	ld.global.f64 	%fd7, [%rd4+40];
	fma.rn.f64 	%fd8, %fd7, %fd7, %fd6;
	sqrt.rn.f64 	%fd9, %fd8;
	mul.f64 	%fd10, %fd2, %fd9;
	mul.f64 	%fd11, %fd10, %fd9;
	st.global.f64 	[%rd4+72], %fd11;
$L__BB2_2:
	ret;

}
	// .globl	_Z8DeriveKSILi1EEvP8Particle
.visible .entry _Z8DeriveKSILi1EEvP8Particle(
	.param .u64 .ptr .align 1 _Z8DeriveKSILi1EEvP8Particle_param_0
)
{
	.reg .pred 	%p<5>;
	.reg .b32 	%r<5>;
	.reg .b64 	%rd<5>;
	.reg .b64 	%fd<149>;

	ld.param.u64 	%rd3, [_Z8DeriveKSILi1EEvP8Particle_param_0];
	cvta.to.global.u64 	%rd1, %rd3;
	mov.u32 	%r2, %tid.x;
	mov.u32 	%r3, %ctaid.x;
	mov.u32 	%r4, %ntid.x;
	mad.lo.s32 	%r1, %r3, %r4, %r2;
	setp.gt.s32 	%p1, %r1, 2;
	@%p1 bra 	$L__BB3_8;
	mul.wide.s32 	%rd4, %r1, 320;
	add.s64 	%rd2, %rd1, %rd4;
	setp.eq.s32 	%p2, %r1, 0;
	mov.f64 	%fd143, 0d0000000000000000;
	mov.f64 	%fd144, %fd143;
	mov.f64 	%fd145, %fd143;
	@%p2 bra 	$L__BB3_3;
	ld.global.f64 	%fd20, [%rd2+80];
	ld.global.f64 	%fd21, [%rd2+88];
	ld.global.f64 	%fd22, [%rd2+96];
	ld.global.f64 	%fd23, [%rd2];
	add.f64 	%fd24, %fd20, %fd23;
	ld.global.f64 	%fd25, [%rd2+8];
	add.f64 	%fd26, %fd21, %fd25;
	ld.global.f64 	%fd27, [%rd2+16];
	add.f64 	%fd28, %fd22, %fd27;
	ld.global.f64 	%fd29, [%rd1+80];
	ld.global.f64 	%fd30, [%rd1+88];
	ld.global.f64 	%fd31, [%rd1+96];
	ld.global.f64 	%fd32, [%rd1];
	add.f64 	%fd33, %fd29, %fd32;
	ld.global.f64 	%fd34, [%rd1+8];
	add.f64 	%fd35, %fd30, %fd34;
	ld.global.f64 	%fd36, [%rd1+16];
	add.f64 	%fd37, %fd31, %fd36;
	sub.f64 	%fd38, %fd33, %fd24;
	sub.f64 	%fd39, %fd35, %fd26;
	sub.f64 	%fd40, %fd37, %fd28;
	mul.f64 	%fd41, %fd39, %fd39;
	fma.rn.f64 	%fd42, %fd38, %fd38, %fd41;
	fma.rn.f64 	%fd43, %fd40, %fd40, %fd42;
	sqrt.rn.f64 	%fd44, %fd43;
	mul.f64 	%fd45, %fd38, 0d3DD2589EFFED8ACC;
	mul.f64 	%fd46, %fd39, 0d3DD2589EFFED8ACC;
	mul.f64 	%fd47, %fd40, 0d3DD2589EFFED8ACC;
	mul.f64 	%fd48, %fd44, %fd44;
	div.rn.f64 	%fd49, %fd45, %fd48;
	div.rn.f64 	%fd50, %fd46, %fd48;
	div.rn.f64 	%fd51, %fd47, %fd48;
	ld.global.f64 	%fd52, [%rd1+48];
	mul.f64 	%fd53, %fd52, %fd49;
	mul.f64 	%fd54, %fd52, %fd50;
	mul.f64 	%fd55, %fd52, %fd51;
	div.rn.f64 	%fd56, %fd53, %fd44;
	div.rn.f64 	%fd57, %fd54, %fd44;
	div.rn.f64 	%fd58, %fd55, %fd44;
	add.f64 	%fd143, %fd56, 0d0000000000000000;
	add.f64 	%fd144, %fd57, 0d0000000000000000;
	add.f64 	%fd145, %fd58, 0d0000000000000000;
$L__BB3_3:
	setp.eq.s32 	%p3, %r1, 1;
	@%p3 bra 	$L__BB3_5;
	ld.global.f64 	%fd59, [%rd2+80];
	ld.global.f64 	%fd60, [%rd2+88];
	ld.global.f64 	%fd61, [%rd2+96];
	ld.global.f64 	%fd62, [%rd2];
	add.f64 	%fd63, %fd59, %fd62;
	ld.global.f64 	%fd64, [%rd2+8];
	add.f64 	%fd65, %fd60, %fd64;
	ld.global.f64 	%fd66, [%rd2+16];
	add.f64 	%fd67, %fd61, %fd66;
	ld.global.f64 	%fd68, [%rd1+400];
	ld.global.f64 	%fd69, [%rd1+408];
	ld.global.f64 	%fd70, [%rd1+416];
	ld.global.f64 	%fd71, [%rd1+320];
	add.f64 	%fd72, %fd68, %fd71;
	ld.global.f64 	%fd73, [%rd1+328];
	add.f64 	%fd74, %fd69, %fd73;
	ld.global.f64 	%fd75, [%rd1+336];
	add.f64 	%fd76, %fd70, %fd75;
	sub.f64 	%fd77, %fd72, %fd63;
	sub.f64 	%fd78, %fd74, %fd65;
	sub.f64 	%fd79, %fd76, %fd67;
	mul.f64 	%fd80, %fd78, %fd78;
	fma.rn.f64 	%fd81, %fd77, %fd77, %fd80;
	fma.rn.f64 	%fd82, %fd79, %fd79, %fd81;
	sqrt.rn.f64 	%fd83, %fd82;
	mul.f64 	%fd84, %fd77, 0d3DD2589EFFED8ACC;
	mul.f64 	%fd85, %fd78, 0d3DD2589EFFED8ACC;
	mul.f64 	%fd86, %fd79, 0d3DD2589EFFED8ACC;
	mul.f64 	%fd87, %fd83, %fd83;
	div.rn.f64 	%fd88, %fd84, %fd87;
	div.rn.f64 	%fd89, %fd85, %fd87;
	div.rn.f64 	%fd90, %fd86, %fd87;
	ld.global.f64 	%fd91, [%rd1+368];
	mul.f64 	%fd92, %fd91, %fd88;
	mul.f64 	%fd93, %fd91, %fd89;
	mul.f64 	%fd94, %fd91, %fd90;
	div.rn.f64 	%fd95, %fd92, %fd83;
	div.rn.f64 	%fd96, %fd93, %fd83;
	div.rn.f64 	%fd97, %fd94, %fd83;
	add.f64 	%fd143, %fd143, %fd95;
	add.f64 	%fd144, %fd144, %fd96;
	add.f64 	%fd145, %fd145, %fd97;
$L__BB3_5:
	setp.eq.s32 	%p4, %r1, 2;
	@%p4 bra 	$L__BB3_7;
	ld.global.f64 	%fd98, [%rd2+80];
	ld.global.f64 	%fd99, [%rd2+88];
	ld.global.f64 	%fd100, [%rd2+96];
	ld.global.f64 	%fd101, [%rd2];
	add.f64 	%fd102, %fd98, %fd101;
	ld.global.f64 	%fd103, [%rd2+8];
	add.f64 	%fd104, %fd99, %fd103;
	ld.global.f64 	%fd105, [%rd2+16];
	add.f64 	%fd106, %fd100, %fd105;
	ld.global.f64 	%fd107, [%rd1+720];
	ld.global.f64 	%fd108, [%rd1+728];
	ld.global.f64 	%fd109, [%rd1+736];
	ld.global.f64 	%fd110, [%rd1+640];
	add.f64 	%fd111, %fd107, %fd110;
	ld.global.f64 	%fd112, [%rd1+648];
	add.f64 	%fd113, %fd108, %fd112;
	ld.global.f64 	%fd114, [%rd1+656];
	add.f64 	%fd115, %fd109, %fd114;
	sub.f64 	%fd116, %fd111, %fd102;
	sub.f64 	%fd117, %fd113, %fd104;
	sub.f64 	%fd118, %fd115, %fd106;
	mul.f64 	%fd119, %fd117, %fd117;
	fma.rn.f64 	%fd120, %fd116, %fd116, %fd119;
	fma.rn.f64 	%fd121, %fd118, %fd118, %fd120;
	sqrt.rn.f64 	%fd122, %fd121;
	mul.f64 	%fd123, %fd116, 0d3DD2589EFFED8ACC;
	mul.f64 	%fd124, %fd117, 0d3DD2589EFFED8ACC;
	mul.f64 	%fd125, %fd118, 0d3DD2589EFFED8ACC;
	mul.f64 	%fd126, %fd122, %fd122;
	div.rn.f64 	%fd127, %fd123, %fd126;
	div.rn.f64 	%fd128, %fd124, %fd126;
	div.rn.f64 	%fd129, %fd125, %fd126;
	ld.global.f64 	%fd130, [%rd1+688];
	mul.f64 	%fd131, %fd130, %fd127;
	mul.f64 	%fd132, %fd130, %fd128;
	mul.f64 	%fd133, %fd130, %fd129;
	div.rn.f64 	%fd134, %fd131, %fd122;
	div.rn.f64 	%fd135, %fd132, %fd122;
	div.rn.f64 	%fd136, %fd133, %fd122;
	add.f64 	%fd143, %fd143, %fd134;
	add.f64 	%fd144, %fd144, %fd135;
	add.f64 	%fd145, %fd145, %fd136;
$L__BB3_7:
	ld.global.f64 	%fd137, [%rd2+24];
	ld.global.f64 	%fd138, [%rd2+32];
	ld.global.f64 	%fd139, [%rd2+40];
	st.global.f64 	[%rd2+128], %fd137;
	st.global.f64 	[%rd2+136], %fd138;
	st.global.f64 	[%rd2+144], %fd139;
	st.global.f64 	[%rd2+152], %fd143;
	st.global.f64 	[%rd2+160], %fd144;
	st.global.f64 	[%rd2+168], %fd145;
$L__BB3_8:
	ret;

}
	// .globl	_Z8DeriveKSILi2EEvP8Particle
.visible .entry _Z8DeriveKSILi2EEvP8Particle(
	.param .u64 .ptr .align 1 _Z8DeriveKSILi2EEvP8Particle_param_0
)
{
	.reg .pred 	%p<5>;
	.reg .b32 	%r<5>;
	.reg .b64 	%rd<5>;
	.reg .b64 	%fd<149>;

	ld.param.u64 	%rd3, [_Z8DeriveKSILi2EEvP8Particle_param_0];
	cvta.to.global.u64 	%rd1, %rd3;
	mov.u32 	%r2, %tid.x;
	mov.u32 	%r3, %ctaid.x;
	mov.u32 	%r4, %ntid.x;
	mad.lo.s32 	%r1, %r3, %r4, %r2;
	setp.gt.s32 	%p1, %r1, 2;
	@%p1 bra 	$L__BB4_8;
	mul.wide.s32 	%rd4, %r1, 320;
	add.s64 	%rd2, %rd1, %rd4;
	setp.eq.s32 	%p2, %r1, 0;
	mov.f64 	%fd143, 0d0000000000000000;
	mov.f64 	%fd144, %fd143;
	mov.f64 	%fd145, %fd143;
	@%p2 bra 	$L__BB4_3;
	ld.global.f64 	%fd20, [%rd2+128];
	ld.global.f64 	%fd21, [%rd2+136];
	ld.global.f64 	%fd22, [%rd2+144];
	ld.global.f64 	%fd23, [%rd2];
	fma.rn.f64 	%fd24, %fd20, 0d3FE0000000000000, %fd23;
	ld.global.f64 	%fd25, [%rd2+8];
	fma.rn.f64 	%fd26, %fd21, 0d3FE0000000000000, %fd25;
	ld.global.f64 	%fd27, [%rd2+16];
	fma.rn.f64 	%fd28, %fd22, 0d3FE0000000000000, %fd27;
	ld.global.f64 	%fd29, [%rd1+128];
	ld.global.f64 	%fd30, [%rd1+136];
	ld.global.f64 	%fd31, [%rd1+144];
	ld.global.f64 	%fd32, [%rd1];
	fma.rn.f64 	%fd33, %fd29, 0d3FE0000000000000, %fd32;
	ld.global.f64 	%fd34, [%rd1+8];
	fma.rn.f64 	%fd35, %fd30, 0d3FE0000000000000, %fd34;
	ld.global.f64 	%fd36, [%rd1+16];
	fma.rn.f64 	%fd37, %fd31, 0d3FE0000000000000, %fd36;
	sub.f64 	%fd38, %fd33, %fd24;
	sub.f64 	%fd39, %fd35, %fd26;
	sub.f64 	%fd40, %fd37, %fd28;
	mul.f64 	%fd41, %fd39, %fd39;
	fma.rn.f64 	%fd42, %fd38, %fd38, %fd41;
	fma.rn.f64 	%fd43, %fd40, %fd40, %fd42;
	sqrt.rn.f64 	%fd44, %fd43;
	mul.f64 	%fd45, %fd38, 0d3DD2589EFFED8ACC;
	mul.f64 	%fd46, %fd39, 0d3DD2589EFFED8ACC;
	mul.f64 	%fd47, %fd40, 0d3DD2589EFFED8ACC;
	mul.f64 	%fd48, %fd44, %fd44;
	div.rn.f64 	%fd49, %fd45, %fd48;
	div.rn.f64 	%fd50, %fd46, %fd48;
	div.rn.f64 	%fd51, %fd47, %fd48;
	ld.global.f64 	%fd52, [%rd1+48];
	mul.f64 	%fd53, %fd52, %fd49;
	mul.f64 	%fd54, %fd52, %fd50;
	mul.f64 	%fd55, %fd52, %fd51;
	div.rn.f64 	%fd56, %fd53, %fd44;
	div.rn.f64 	%fd57, %fd54, %fd44;
	div.rn.f64 	%fd58, %fd55, %fd44;
	add.f64 	%fd143, %fd56, 0d0000000000000000;
	add.f64 	%fd144, %fd57, 0d0000000000000000;
	add.f64 	%fd145, %fd58, 0d0000000000000000;
$L__BB4_3:
	setp.eq.s32 	%p3, %r1, 1;
	@%p3 bra 	$L__BB4_5;
	ld.global.f64 	%fd59, [%rd2+128];
	ld.global.f64 	%fd60, [%rd2+136];
	ld.global.f64 	%fd61, [%rd2+144];
	ld.global.f64 	%fd62, [%rd2];
	fma.rn.f64 	%fd63, %fd59, 0d3FE0000000000000, %fd62;
	ld.global.f64 	%fd64, [%rd2+8];
	fma.rn.f64 	%fd65, %fd60, 0d3FE0000000000000, %fd64;
	ld.global.f64 	%fd66, [%rd2+16];
	fma.rn.f64 	%fd67, %fd61, 0d3FE0000000000000, %fd66;
	ld.global.f64 	%fd68, [%rd1+448];
	ld.global.f64 	%fd69, [%rd1+456];
	ld.global.f64 	%fd70, [%rd1+464];
	ld.global.f64 	%fd71, [%rd1+320];
	fma.rn.f64 	%fd72, %fd68, 0d3FE0000000000000, %fd71;
	ld.global.f64 	%fd73, [%rd1+328];
	fma.rn.f64 	%fd74, %fd69, 0d3FE0000000000000, %fd73;
	ld.global.f64 	%fd75, [%rd1+336];
	fma.rn.f64 	%fd76, %fd70, 0d3FE0000000000000, %fd75;
	sub.f64 	%fd77, %fd72, %fd63;
	sub.f64 	%fd78, %fd74, %fd65;
	sub.f64 	%fd79, %fd76, %fd67;
	mul.f64 	%fd80, %fd78, %fd78;
	fma.rn.f64 	%fd81, %fd77, %fd77, %fd80;
	fma.rn.f64 	%fd82, %fd79, %fd79, %fd81;
	sqrt.rn.f64 	%fd83, %fd82;
	mul.f64 	%fd84, %fd77, 0d3DD2589EFFED8ACC;
	mul.f64 	%fd85, %fd78, 0d3DD2589EFFED8ACC;
	mul.f64 	%fd86, %fd79, 0d3DD2589EFFED8ACC;
	mul.f64 	%fd87, %fd83, %fd83;
	div.rn.f64 	%fd88, %fd84, %fd87;
	div.rn.f64 	%fd89, %fd85, %fd87;
	div.rn.f64 	%fd90, %fd86, %fd87;
	ld.global.f64 	%fd91, [%rd1+368];
	mul.f64 	%fd92, %fd91, %fd88;
	mul.f64 	%fd93, %fd91, %fd89;
	mul.f64 	%fd94, %fd91, %fd90;
	div.rn.f64 	%fd95, %fd92, %fd83;
	div.rn.f64 	%fd96, %fd93, %fd83;
	div.rn.f64 	%fd97, %fd94, %fd83;
	add.f64 	%fd143, %fd143, %fd95;
	add.f64 	%fd144, %fd144, %fd96;
	add.f64 	%fd145, %fd145, %fd97;
$L__BB4_5:
	setp.eq.s32 	%p4, %r1, 2;
	@%p4 bra 	$L__BB4_7;
	ld.global.f64 	%fd98, [%rd2+128];
	ld.global.f64 	%fd99, [%rd2+136];
	ld.global.f64 	%fd100, [%rd2+144];
	ld.global.f64 	%fd101, [%rd2];
	fma.rn.f64 	%fd102, %fd98, 0d3FE0000000000000, %fd101;
	ld.global.f64 	%fd103, [%rd2+8];
	fma.rn.f64 	%fd104, %fd99, 0d3FE0000000000000, %fd103;
	ld.global.f64 	%fd105, [%rd2+16];
	fma.rn.f64 	%fd106, %fd100, 0d3FE0000000000000, %fd105;
	ld.global.f64 	%fd107, [%rd1+768];
	ld.global.f64 	%fd108, [%rd1+776];
	ld.global.f64 	%fd109, [%rd1+784];
	ld.global.f64 	%fd110, [%rd1+640];
	fma.rn.f64 	%fd111, %fd107, 0d3FE0000000000000, %fd110;
	ld.global.f64 	%fd112, [%rd1+648];
	fma.rn.f64 	%fd113, %fd108, 0d3FE0000000000000, %fd112;
	ld.global.f64 	%fd114, [%rd1+656];
	fma.rn.f64 	%fd115, %fd109, 0d3FE0000000000000, %fd114;
	sub.f64 	%fd116, %fd111, %fd102;
	sub.f64 	%fd117, %fd113, %fd104;
	sub.f64 	%fd118, %fd115, %fd106;
	mul.f64 	%fd119, %fd117, %fd117;
	fma.rn.f64 	%fd120, %fd116, %fd116, %fd119;
	fma.rn.f64 	%fd121, %fd118, %fd118, %fd120;
	sqrt.rn.f64 	%fd122, %fd121;
	mul.f64 	%fd123, %fd116, 0d3DD2589EFFED8ACC;
	mul.f64 	%fd124, %fd117, 0d3DD2589EFFED8ACC;
	mul.f64 	%fd125, %fd118, 0d3DD2589EFFED8ACC;
	mul.f64 	%fd126, %fd122, %fd122;
	div.rn.f64 	%fd127, %fd123, %fd126;
	div.rn.f64 	%fd128, %fd124, %fd126;
	div.rn.f64 	%fd129, %fd125, %fd126;
	ld.global.f64 	%fd130, [%rd1+688];
	mul.f64 	%fd131, %fd130, %fd127;
	mul.f64 	%fd132, %fd130, %fd128;
	mul.f64 	%fd133, %fd130, %fd129;
	div.rn.f64 	%fd134, %fd131, %fd122;
	div.rn.f64 	%fd135, %fd132, %fd122;
	div.rn.f64 	%fd136, %fd133, %fd122;
	add.f64 	%fd143, %fd143, %fd134;
	add.f64 	%fd144, %fd144, %fd135;
	add.f64 	%fd145, %fd145, %fd136;
$L__BB4_7:
	ld.global.f64 	%fd137, [%rd2+24];
	ld.global.f64 	%fd138, [%rd2+32];
	ld.global.f64 	%fd139, [%rd2+40];
	st.global.f64 	[%rd2+176], %fd137;
	st.global.f64 	[%rd2+184], %fd138;
	st.global.f64 	[%rd2+192], %fd139;
	st.global.f64 	[%rd2+200], %fd143;
	st.global.f64 	[%rd2+208], %fd144;
	st.global.f64 	[%rd2+216], %fd145;
$L__BB4_8:
	ret;

}
	// .globl	_Z8DeriveKSILi3EEvP8Particle
.visible .entry _Z8DeriveKSILi3EEvP8Particle(
	.param .u64 .ptr .align 1 _Z8DeriveKSILi3EEvP8Particle_param_0
)
{
	.reg .pred 	%p<5>;
	.reg .b32 	%r<5>;
	.reg .b64 	%rd<5>;
	.reg .b64 	%fd<149>;

	ld.param.u64 	%rd3, [_Z8DeriveKSILi3EEvP8Particle_param_0];
	cvta.to.global.u64 	%rd1, %rd3;
	mov.u32 	%r2, %tid.x;
	mov.u32 	%r3, %ctaid.x;
	mov.u32 	%r4, %ntid.x;
	mad.lo.s32 	%r1, %r3, %r4, %r2;
	setp.gt.s32 	%p1, %r1, 2;
	@%p1 bra 	$L__BB5_8;
	mul.wide.s32 	%rd4, %r1, 320;
	add.s64 	%rd2, %rd1, %rd4;
	setp.eq.s32 	%p2, %r1, 0;
	mov.f64 	%fd143, 0d0000000000000000;
	mov.f64 	%fd144, %fd143;
	mov.f64 	%fd145, %fd143;
	@%p2 bra 	$L__BB5_3;
	ld.global.f64 	%fd20, [%rd2+176];
	ld.global.f64 	%fd21, [%rd2+184];
	ld.global.f64 	%fd22, [%rd2+192];
	ld.global.f64 	%fd23, [%rd2];
	fma.rn.f64 	%fd24, %fd20, 0d3FE0000000000000, %fd23;
	ld.global.f64 	%fd25, [%rd2+8];
	fma.rn.f64 	%fd26, %fd21, 0d3FE0000000000000, %fd25;
	ld.global.f64 	%fd27, [%rd2+16];
	fma.rn.f64 	%fd28, %fd22, 0d3FE0000000000000, %fd27;
	ld.global.f64 	%fd29, [%rd1+176];
	ld.global.f64 	%fd30, [%rd1+184];
	ld.global.f64 	%fd31, [%rd1+192];
	ld.global.f64 	%fd32, [%rd1];
	fma.rn.f64 	%fd33, %fd29, 0d3FE0000000000000, %fd32;
	ld.global.f64 	%fd34, [%rd1+8];
	fma.rn.f64 	%fd35, %fd30, 0d3FE0000000000000, %fd34;
	ld.global.f64 	%fd36, [%rd1+16];
	fma.rn.f64 	%fd37, %fd31, 0d3FE0000000000000, %fd36;
	sub.f64 	%fd38, %fd33, %fd24;
	sub.f64 	%fd39, %fd35, %fd26;
	sub.f64 	%fd40, %fd37, %fd28;
	mul.f64 	%fd41, %fd39, %fd39;
	fma.rn.f64 	%fd42, %fd38, %fd38, %fd41;
	fma.rn.f64 	%fd43, %fd40, %fd40, %fd42;
	sqrt.rn.f64 	%fd44, %fd43;
	mul.f64 	%fd45, %fd38, 0d3DD2589EFFED8ACC;
	mul.f64 	%fd46, %fd39, 0d3DD2589EFFED8ACC;
	mul.f64 	%fd47, %fd40, 0d3DD2589EFFED8ACC;
	mul.f64 	%fd48, %fd44, %fd44;
	div.rn.f64 	%fd49, %fd45, %fd48;
	div.rn.f64 	%fd50, %fd46, %fd48;
	div.rn.f64 	%fd51, %fd47, %fd48;
	ld.global.f64 	%fd52, [%rd1+48];
	mul.f64 	%fd53, %fd52, %fd49;
	mul.f64 	%fd54, %fd52, %fd50;
	mul.f64 	%fd55, %fd52, %fd51;
	div.rn.f64 	%fd56, %fd53, %fd44;
	div.rn.f64 	%fd57, %fd54, %fd44;
	div.rn.f64 	%fd58, %fd55, %fd44;
	add.f64 	%fd143, %fd56, 0d0000000000000000;
	add.f64 	%fd144, %fd57, 0d0000000000000000;
	add.f64 	%fd145, %fd58, 0d0000000000000000;
$L__BB5_3:
	setp.eq.s32 	%p3, %r1, 1;
	@%p3 bra 	$L__BB5_5;
	ld.global.f64 	%fd59, [%rd2+176];
	ld.global.f64 	%fd60, [%rd2+184];
	ld.global.f64 	%fd61, [%rd2+192];
	ld.global.f64 	%fd62, [%rd2];
	fma.rn.f64 	%fd63, %fd59, 0d3FE0000000000000, %fd62;
	ld.global.f64 	%fd64, [%rd2+8];
	fma.rn.f64 	%fd65, %fd60, 0d3FE0000000000000, %fd64;
	ld.global.f64 	%fd66, [%rd2+16];
	fma.rn.f64 	%fd67, %fd61, 0d3FE0000000000000, %fd66;
	ld.global.f64 	%fd68, [%rd1+496];
	ld.global.f64 	%fd69, [%rd1+504];
	ld.global.f64 	%fd70, [%rd1+512];
	ld.global.f64 	%fd71, [%rd1+320];
	fma.rn.f64 	%fd72, %fd68, 0d3FE0000000000000, %fd71;
	ld.global.f64 	%fd73, [%rd1+328];
	fma.rn.f64 	%fd74, %fd69, 0d3FE0000000000000, %fd73;
	ld.global.f64 	%fd75, [%rd1+336];
	fma.rn.f64 	%fd76, %fd70, 0d3FE0000000000000, %fd75;
	sub.f64 	%fd77, %fd72, %fd63;
	sub.f64 	%fd78, %fd74, %fd65;
	sub.f64 	%fd79, %fd76, %fd67;
	mul.f64 	%fd80, %fd78, %fd78;
	fma.rn.f64 	%fd81, %fd77, %fd77, %fd80;
	fma.rn.f64 	%fd82, %fd79, %fd79, %fd81;
	sqrt.rn.f64 	%fd83, %fd82;
	mul.f64 	%fd84, %fd77, 0d3DD2589EFFED8ACC;
	mul.f64 	%fd85, %fd78, 0d3DD2589EFFED8ACC;
	mul.f64 	%fd86, %fd79, 0d3DD2589EFFED8ACC;
	mul.f64 	%fd87, %fd83, %fd83;
	div.rn.f64 	%fd88, %fd84, %fd87;
	div.rn.f64 	%fd89, %fd85, %fd87;
	div.rn.f64 	%fd90, %fd86, %fd87;
	ld.global.f64 	%fd91, [%rd1+368];
	mul.f64 	%fd92, %fd91, %fd88;
	mul.f64 	%fd93, %fd91, %fd89;
	mul.f64 	%fd94, %fd91, %fd90;
	div.rn.f64 	%fd95, %fd92, %fd83;
	div.rn.f64 	%fd96, %fd93, %fd83;
	div.rn.f64 	%fd97, %fd94, %fd83;
	add.f64 	%fd143, %fd143, %fd95;
	add.f64 	%fd144, %fd144, %fd96;
	add.f64 	%fd145, %fd145, %fd97;
$L__BB5_5:
	setp.eq.s32 	%p4, %r1, 2;
	@%p4 bra 	$L__BB5_7;
	ld.global.f64 	%fd98, [%rd2+176];
	ld.global.f64 	%fd99, [%rd2+184];
	ld.global.f64 	%fd100, [%rd2+192];
	ld.global.f64 	%fd101, [%rd2];
	fma.rn.f64 	%fd102, %fd98, 0d3FE0000000000000, %fd101;
	ld.global.f64 	%fd103, [%rd2+8];
	fma.rn.f64 	%fd104, %fd99, 0d3FE0000000000000, %fd103;
	ld.global.f64 	%fd105, [%rd2+16];
	fma.rn.f64 	%fd106, %fd100, 0d3FE0000000000000, %fd105;
	ld.global.f64 	%fd107, [%rd1+816];
	ld.global.f64 	%fd108, [%rd1+824];
	ld.global.f64 	%fd109, [%rd1+832];
	ld.global.f64 	%fd110, [%rd1+640];
	fma.rn.f64 	%fd111, %fd107, 0d3FE0000000000000, %fd110;
	ld.global.f64 	%fd112, [%rd1+648];
	fma.rn.f64 	%fd113, %fd108, 0d3FE0000000000000, %fd112;
	ld.global.f64 	%fd114, [%rd1+656];
	fma.rn.f64 	%fd115, %fd109, 0d3FE0000000000000, %fd114;
	sub.f64 	%fd116, %fd111, %fd102;
	sub.f64 	%fd117, %fd113, %fd104;
	sub.f64 	%fd118, %fd115, %fd106;
	mul.f64 	%fd119, %fd117, %fd117;
	fma.rn.f64 	%fd120, %fd116, %fd116, %fd119;
	fma.rn.f64 	%fd121, %fd118, %fd118, %fd120;
	sqrt.rn.f64 	%fd122, %fd121;
	mul.f64 	%fd123, %fd116, 0d3DD2589EFFED8ACC;
	mul.f64 	%fd124, %fd117, 0d3DD2589EFFED8ACC;
	mul.f64 	%fd125, %fd118, 0d3DD2589EFFED8ACC;
	mul.f64 	%fd126, %fd122, %fd122;
	div.rn.f64 	%fd127, %fd123, %fd126;
	div.rn.f64 	%fd128, %fd124, %fd126;
	div.rn.f64 	%fd129, %fd125, %fd126;
	ld.global.f64 	%fd130, [%rd1+688];
	mul.f64 	%fd131, %fd130, %fd127;
	mul.f64 	%fd132, %fd130, %fd128;
	mul.f64 	%fd133, %fd130, %fd129;
	div.rn.f64 	%fd134, %fd131, %fd122;
	div.rn.f64 	%fd135, %fd132, %fd122;
	div.rn.f64 	%fd136, %fd133, %fd122;
	add.f64 	%fd143, %fd143, %fd134;
	add.f64 	%fd144, %fd144, %fd135;
	add.f64 	%fd145, %fd145, %fd136;
$L__BB5_7:
	ld.global.f64 	%fd137, [%rd2+24];
	ld.global.f64 	%fd138, [%rd2+32];
	ld.global.f64 	%fd139, [%rd2+40];
	st.global.f64 	[%rd2+224], %fd137;
	st.global.f64 	[%rd2+232], %fd138;
	st.global.f64 	[%rd2+240], %fd139;
	st.global.f64 	[%rd2+248], %fd143;
	st.global.f64 	[%rd2+256], %fd144;
	st.global.f64 	[%rd2+264], %fd145;
$L__BB5_8:
	ret;

}
	// .globl	_Z8DeriveKSILi4EEvP8Particle
.visible .entry _Z8DeriveKSILi4EEvP8Particle(
	.param .u64 .ptr .align 1 _Z8DeriveKSILi4EEvP8Particle_param_0
)
{
	.reg .pred 	%p<5>;
	.reg .b32 	%r<5>;
	.reg .b64 	%rd<5>;
	.reg .b64 	%fd<149>;

	ld.param.u64 	%rd3, [_Z8DeriveKSILi4EEvP8Particle_param_0];
	cvta.to.global.u64 	%rd1, %rd3;
	mov.u32 	%r2, %tid.x;
	mov.u32 	%r3, %ctaid.x;
	mov.u32 	%r4, %ntid.x;
	mad.lo.s32 	%r1, %r3, %r4, %r2;
	setp.gt.s32 	%p1, %r1, 2;
	@%p1 bra 	$L__BB6_8;
	mul.wide.s32 	%rd4, %r1, 320;
	add.s64 	%rd2, %rd1, %rd4;
	setp.eq.s32 	%p2, %r1, 0;
	mov.f64 	%fd143, 0d0000000000000000;
	mov.f64 	%fd144, %fd143;
	mov.f64 	%fd145, %fd143;
	@%p2 bra 	$L__BB6_3;
	ld.global.f64 	%fd20, [%rd2+224];
	ld.global.f64 	%fd21, [%rd2+232];
	ld.global.f64 	%fd22, [%rd2+240];
	ld.global.f64 	%fd23, [%rd2];
	add.f64 	%fd24, %fd20, %fd23;
	ld.global.f64 	%fd25, [%rd2+8];
	add.f64 	%fd26, %fd21, %fd25;
	ld.global.f64 	%fd27, [%rd2+16];
	add.f64 	%fd28, %fd22, %fd27;
	ld.global.f64 	%fd29, [%rd1+224];
	ld.global.f64 	%fd30, [%rd1+232];
	ld.global.f64 	%fd31, [%rd1+240];
	ld.global.f64 	%fd32, [%rd1];
	add.f64 	%fd33, %fd29, %fd32;
	ld.global.f64 	%fd34, [%rd1+8];
	add.f64 	%fd35, %fd30, %fd34;
	ld.global.f64 	%fd36, [%rd1+16];
	add.f64 	%fd37, %fd31, %fd36;
	sub.f64 	%fd38, %fd33, %fd24;
	sub.f64 	%fd39, %fd35, %fd26;
	sub.f64 	%fd40, %fd37, %fd28;
	mul.f64 	%fd41, %fd39, %fd39;
	fma.rn.f64 	%fd42, %fd38, %fd38, %fd41;
	fma.rn.f64 	%fd43, %fd40, %fd40, %fd42;
	sqrt.rn.f64 	%fd44, %fd43;
	mul.f64 	%fd45, %fd38, 0d3DD2589EFFED8ACC;
	mul.f64 	%fd46, %fd39, 0d3DD2589EFFED8ACC;
	mul.f64 	%fd47, %fd40, 0d3DD2589EFFED8ACC;
	mul.f64 	%fd48, %fd44, %fd44;
	div.rn.f64 	%fd49, %fd45, %fd48;
	div.rn.f64 	%fd50, %fd46, %fd48;
	div.rn.f64 	%fd51, %fd47, %fd48;
	ld.global.f64 	%fd52, [%rd1+48];
	mul.f64 	%fd53, %fd52, %fd49;
	mul.f64 	%fd54, %fd52, %fd50;
	mul.f64 	%fd55, %fd52, %fd51;
	div.rn.f64 	%fd56, %fd53, %fd44;
	div.rn.f64 	%fd57, %fd54, %fd44;
	div.rn.f64 	%fd58, %fd55, %fd44;
	add.f64 	%fd143, %fd56, 0d0000000000000000;
	add.f64 	%fd144, %fd57, 0d0000000000000000;
	add.f64 	%fd145, %fd58, 0d0000000000000000;
$L__BB6_3:
	setp.eq.s32 	%p3, %r1, 1;
	@%p3 bra 	$L__BB6_5;
	ld.global.f64 	%fd59, [%rd2+224];
	ld.global.f64 	%fd60, [%rd2+232];
	ld.global.f64 	%fd61, [%rd2+240];
	ld.global.f64 	%fd62, [%rd2];
	add.f64 	%fd63, %fd59, %fd62;
	ld.global.f64 	%fd64, [%rd2+8];
	add.f64 	%fd65, %fd60, %fd64;
	ld.global.f64 	%fd66, [%rd2+16];
	add.f64 	%fd67, %fd61, %fd66;
	ld.global.f64 	%fd68, [%rd1+544];
	ld.global.f64 	%fd69, [%rd1+552];
	ld.global.f64 	%fd70, [%rd1+560];
	ld.global.f64 	%fd71, [%rd1+320];
	add.f64 	%fd72, %fd68, %fd71;
	ld.global.f64 	%fd73, [%rd1+328];
	add.f64 	%fd74, %fd69, %fd73;
	ld.global.f64 	%fd75, [%rd1+336];
	add.f64 	%fd76, %fd70, %fd75;
	sub.f64 	%fd77, %fd72, %fd63;
	sub.f64 	%fd78, %fd74, %fd65;
	sub.f64 	%fd79, %fd76, %fd67;
	mul.f64 	%fd80, %fd78, %fd78;
	fma.rn.f64 	%fd81, %fd77, %fd77, %fd80;
	fma.rn.f64 	%fd82, %fd79, %fd79, %fd81;
	sqrt.rn.f64 	%fd83, %fd82;
	mul.f64 	%fd84, %fd77, 0d3DD2589EFFED8ACC;
	mul.f64 	%fd85, %fd78, 0d3DD2589EFFED8ACC;
	mul.f64 	%fd86, %fd79, 0d3DD2589EFFED8ACC;
	mul.f64 	%fd87, %fd83, %fd83;
	div.rn.f64 	%fd88, %fd84, %fd87;
	div.rn.f64 	%fd89, %fd85, %fd87;
	div.rn.f64 	%fd90, %fd86, %fd87;
	ld.global.f64 	%fd91, [%rd1+368];
	mul.f64 	%fd92, %fd91, %fd88;
	mul.f64 	%fd93, %fd91, %fd89;
	mul.f64 	%fd94, %fd91, %fd90;
	div.rn.f64 	%fd95, %fd92, %fd83;
	div.rn.f64 	%fd96, %fd93, %fd83;
	div.rn.f64 	%fd97, %fd94, %fd83;
	add.f64 	%fd143, %fd143, %fd95;
	add.f64 	%fd144, %fd144, %fd96;
	add.f64 	%fd145, %fd145, %fd97;
$L__BB6_5:
	setp.eq.s32 	%p4, %r1, 2;
	@%p4 bra 	$L__BB6_7;
	ld.global.f64 	%fd98, [%rd2+224];
	ld.global.f64 	%fd99, [%rd2+232];
	ld.global.f64 	%fd100, [%rd2+240];
	ld.global.f64 	%fd101, [%rd2];
	add.f64 	%fd102, %fd98, %fd101;
	ld.global.f64 	%fd103, [%rd2+8];
	add.f64 	%fd104, %fd99, %fd103;
	ld.global.f64 	%fd105, [%rd2+16];
	add.f64 	%fd106, %fd100, %fd105;
	ld.global.f64 	%fd107, [%rd1+864];
	ld.global.f64 	%fd108, [%rd1+872];
	ld.global.f64 	%fd109, [%rd1+880];
	ld.global.f64 	%fd110, [%rd1+640];
	add.f64 	%fd111, %fd107, %fd110;
	ld.global.f64 	%fd112, [%rd1+648];
	add.f64 	%fd113, %fd108, %fd112;
	ld.global.f64 	%fd114, [%rd1+656];
	add.f64 	%fd115, %fd109, %fd114;
	sub.f64 	%fd116, %fd111, %fd102;
	sub.f64 	%fd117, %fd113, %fd104;
	sub.f64 	%fd118, %fd115, %fd106;
	mul.f64 	%fd119, %fd117, %fd117;
	fma.rn.f64 	%fd120, %fd116, %fd116, %fd119;
	fma.rn.f64 	%fd121, %fd118, %fd118, %fd120;
	sqrt.rn.f64 	%fd122, %fd121;
	mul.f64 	%fd123, %fd116, 0d3DD2589EFFED8ACC;
	mul.f64 	%fd124, %fd117, 0d3DD2589EFFED8ACC;
	mul.f64 	%fd125, %fd118, 0d3DD2589EFFED8ACC;
	mul.f64 	%fd126, %fd122, %fd122;
	div.rn.f64 	%fd127, %fd123, %fd126;
	div.rn.f64 	%fd128, %fd124, %fd126;
	div.rn.f64 	%fd129, %fd125, %fd126;
	ld.global.f64 	%fd130, [%rd1+688];
	mul.f64 	%fd131, %fd130, %fd127;
	mul.f64 	%fd132, %fd130, %fd128;
	mul.f64 	%fd133, %fd130, %fd129;
	div.rn.f64 	%fd134, %fd131, %fd122;
	div.rn.f64 	%fd135, %fd132, %fd122;
	div.rn.f64 	%fd136, %fd133, %fd122;
	add.f64 	%fd143, %fd143, %fd134;
	add.f64 	%fd144, %fd144, %fd135;
	add.f64 	%fd145, %fd145, %fd136;
$L__BB6_7:
	ld.global.f64 	%fd137, [%rd2+24];
	ld.global.f64 	%fd138, [%rd2+32];
	ld.global.f64 	%fd139, [%rd2+40];
	st.global.f64 	[%rd2+272], %fd137;
	st.global.f64 	[%rd2+280], %fd138;
	st.global.f64 	[%rd2+288], %fd139;
	st.global.f64 	[%rd2+296], %fd143;
	st.global.f64 	[%rd2+304], %fd144;
	st.global.f64 	[%rd2+312], %fd145;
$L__BB6_8:
	ret;

}


// ===== COMPILED SASS (sm_100) =====

	.target	sm_100

	.elftype	@"ET_EXEC"


//--------------------- .note.nv.tkinfo           --------------------------
	.section	.note.nv.tkinfo,"",@"SHT_NOTE"
	.sectionflags	@"SHF_NOTE_NV_TKINFO"
	.tkinfo
        /*0018*/ 	.word	0x00000002
        /*0030*/ 	.string	""
        /*0030*/ 	.string	"ptxas"
        /*0030*/ 	.string	"Cuda compilation tools, release 13.0, V13.0.88"
        /*0030*/ 	.string	"Build cuda_13.0.r13.0/compiler.36424714_0"
        /*0030*/ 	.string	"-arch sm_100 -m 64 "



//--------------------- .note.nv.cuinfo           --------------------------
	.section	.note.nv.cuinfo,"",@"SHT_NOTE"
	.sectionflags	@"SHF_NOTE_NV_CUINFO"
        /*0018*/ 	.short	0x0002
        /*001a*/ 	.short	0x0064
        /*001c*/ 	.short	0x0082
	.zero		2


//--------------------- .nv.info                  --------------------------
	.section	.nv.info,"",@"SHT_CUDA_INFO"
	.align	4


	//----- nvinfo : EIATTR_REGCOUNT
	.align		4
        /*0000*/ 	.byte	0x04, 0x2f
        /*0002*/ 	.short	(.L_4 - .L_3)
	.align		4
.L_3:
        /*0004*/ 	.word	index@(_Z22UpdatePositionVelocityP8Particle)
        /*0008*/ 	.word	0x0000001e


	//----- nvinfo : EIATTR_FRAME_SIZE
	.align		4
.L_4:
        /*000c*/ 	.byte	0x04, 0x11
        /*000e*/ 	.short	(.L_6 - .L_5)
	.align		4
.L_5:
        /*0010*/ 	.word	index@(_Z22UpdatePositionVelocityP8Particle)
        /*0014*/ 	.word	0x00000000


	//----- nvinfo : EIATTR_REGCOUNT
	.align		4
.L_6:
        /*0018*/ 	.byte	0x04, 0x2f
        /*001a*/ 	.short	(.L_8 - .L_7)
	.align		4
.L_7:
        /*001c*/ 	.word	index@(_Z18CalculatePotentialP8Particle)
        /*0020*/ 	.word	0x00000025


	//----- nvinfo : EIATTR_FRAME_SIZE
	.align		4
.L_8:
        /*0024*/ 	.byte	0x04, 0x11
        /*0026*/ 	.short	(.L_10 - .L_9)
	.align		4
.L_9:
        /*0028*/ 	.word	index@($__internal_10_$__cuda_sm20_dsqrt_rn_f64_mediumpath_v1)
        /*002c*/ 	.word	0x00000000


	//----- nvinfo : EIATTR_FRAME_SIZE
	.align		4
.L_10:
        /*0030*/ 	.byte	0x04, 0x11
        /*0032*/ 	.short	(.L_12 - .L_11)
	.align		4
.L_11:
        /*0034*/ 	.word	index@($__internal_9_$__cuda_sm20_div_rn_f64_full)
        /*0038*/ 	.word	0x00000000


	//----- nvinfo : EIATTR_FRAME_SIZE
	.align		4
.L_12:
        /*003c*/ 	.byte	0x04, 0x11
        /*003e*/ 	.short	(.L_14 - .L_13)
	.align		4
.L_13:
        /*0040*/ 	.word	index@(_Z18CalculatePotentialP8Particle)
        /*0044*/ 	.word	0x00000000


	//----- nvinfo : EIATTR_REGCOUNT
	.align		4
.L_14:
        /*0048*/ 	.byte	0x04, 0x2f
        /*004a*/ 	.short	(.L_16 - .L_15)
	.align		4
.L_15:
        /*004c*/ 	.word	index@(_Z16CalculateKineticP8Particle)
        /*0050*/ 	.word	0x00000016


	//----- nvinfo : EIATTR_FRAME_SIZE
	.align		4
.L_16:
        /*0054*/ 	.byte	0x04, 0x11
        /*0056*/ 	.short	(.L_18 - .L_17)
	.align		4
.L_17:
        /*0058*/ 	.word	index@($__internal_8_$__cuda_sm20_dsqrt_rn_f64_mediumpath_v1)
        /*005c*/ 	.word	0x00000000


	//----- nvinfo : EIATTR_FRAME_SIZE
	.align		4
.L_18:
        /*0060*/ 	.byte	0x04, 0x11
        /*0062*/ 	.short	(.L_20 - .L_19)
	.align		4
.L_19:
        /*0064*/ 	.word	index@(_Z16CalculateKineticP8Particle)
        /*0068*/ 	.word	0x00000000


	//----- nvinfo : EIATTR_REGCOUNT
	.align		4
.L_20:
        /*006c*/ 	.byte	0x04, 0x2f
        /*006e*/ 	.short	(.L_22 - .L_21)
	.align		4
.L_21:
        /*0070*/ 	.word	index@(_Z8DeriveKSILi1EEvP8Particle)
        /*0074*/ 	.word	0x0000002c


	//----- nvinfo : EIATTR_FRAME_SIZE
	.align		4
.L_22:
        /*0078*/ 	.byte	0x04, 0x11
        /*007a*/ 	.short	(.L_24 - .L_23)
	.align		4
.L_23:
        /*007c*/ 	.word	index@($__internal_7_$__cuda_sm20_dsqrt_rn_f64_mediumpath_v1)
        /*0080*/ 	.word	0x00000000


	//----- nvinfo : EIATTR_FRAME_SIZE
	.align		4
.L_24:
        /*0084*/ 	.byte	0x04, 0x11
        /*0086*/ 	.short	(.L_26 - .L_25)
	.align		4
.L_25:
        /*0088*/ 	.word	index@($__internal_6_$__cuda_sm20_div_rn_f64_full)
        /*008c*/ 	.word	0x00000000


	//----- nvinfo : EIATTR_FRAME_SIZE
	.align		4
.L_26:
        /*0090*/ 	.byte	0x04, 0x11
        /*0092*/ 	.short	(.L_28 - .L_27)
	.align		4
.L_27:
        /*0094*/ 	.word	index@(_Z8DeriveKSILi1EEvP8Particle)
        /*0098*/ 	.word	0x00000000


	//----- nvinfo : EIATTR_REGCOUNT
	.align		4
.L_28:
        /*009c*/ 	.byte	0x04, 0x2f
        /*009e*/ 	.short	(.L_30 - .L_29)
	.align		4
.L_29:
        /*00a0*/ 	.word	index@(_Z8DeriveKSILi2EEvP8Particle)
        /*00a4*/ 	.word	0x0000002c


	//----- nvinfo : EIATTR_FRAME_SIZE
	.align		4
.L_30:
        /*00a8*/ 	.byte	0x04, 0x11
        /*00aa*/ 	.short	(.L_32 - .L_31)
	.align		4
.L_31:
        /*00ac*/ 	.word	index@($__internal_5_$__cuda_sm20_dsqrt_rn_f64_mediumpath_v1)
        /*00b0*/ 	.word	0x00000000


	//----- nvinfo : EIATTR_FRAME_SIZE
	.align		4
.L_32:
        /*00b4*/ 	.byte	0x04, 0x11
        /*00b6*/ 	.short	(.L_34 - .L_33)
	.align		4
.L_33:
        /*00b8*/ 	.word	index@($__internal_4_$__cuda_sm20_div_rn_f64_full)
        /*00bc*/ 	.word	0x00000000


	//----- nvinfo : EIATTR_FRAME_SIZE
	.align		4
.L_34:
        /*00c0*/ 	.byte	0x04, 0x11
        /*00c2*/ 	.short	(.L_36 - .L_35)
	.align		4
.L_35:
        /*00c4*/ 	.word	index@(_Z8DeriveKSILi2EEvP8Particle)
        /*00c8*/ 	.word	0x00000000


	//----- nvinfo : EIATTR_REGCOUNT
	.align		4
.L_36:
        /*00cc*/ 	.byte	0x04, 0x2f
        /*00ce*/ 	.short	(.L_38 - .L_37)
	.align		4
.L_37:
        /*00d0*/ 	.word	index@(_Z8DeriveKSILi3EEvP8Particle)
        /*00d4*/ 	.word	0x0000002c


	//----- nvinfo : EIATTR_FRAME_SIZE
	.align		4
.L_38:
        /*00d8*/ 	.byte	0x04, 0x11
        /*00da*/ 	.short	(.L_40 - .L_39)
	.align		4
.L_39:
        /*00dc*/ 	.word	index@($__internal_3_$__cuda_sm20_dsqrt_rn_f64_mediumpath_v1)
        /*00e0*/ 	.word	0x00000000


	//----- nvinfo : EIATTR_FRAME_SIZE
	.align		4
.L_40:
        /*00e4*/ 	.byte	0x04, 0x11
        /*00e6*/ 	.short	(.L_42 - .L_41)
	.align		4
.L_41:
        /*00e8*/ 	.word	index@($__internal_2_$__cuda_sm20_div_rn_f64_full)
        /*00ec*/ 	.word	0x00000000


	//----- nvinfo : EIATTR_FRAME_SIZE
	.align		4
.L_42:
        /*00f0*/ 	.byte	0x04, 0x11
        /*00f2*/ 	.short	(.L_44 - .L_43)
	.align		4
.L_43:
        /*00f4*/ 	.word	index@(_Z8DeriveKSILi3EEvP8Particle)
        /*00f8*/ 	.word	0x00000000


	//----- nvinfo : EIATTR_REGCOUNT
	.align		4
.L_44:
        /*00fc*/ 	.byte	0x04, 0x2f
        /*00fe*/ 	.short	(.L_46 - .L_45)
	.align		4
.L_45:
        /*0100*/ 	.word	index@(_Z8DeriveKSILi4EEvP8Particle)
        /*0104*/ 	.word	0x0000002c


	//----- nvinfo : EIATTR_FRAME_SIZE
	.align		4
.L_46:
        /*0108*/ 	.byte	0x04, 0x11
        /*010a*/ 	.short	(.L_48 - .L_47)
	.align		4
.L_47:
        /*010c*/ 	.word	index@($__internal_1_$__cuda_sm20_dsqrt_rn_f64_mediumpath_v1)
        /*0110*/ 	.word	0x00000000


	//----- nvinfo : EIATTR_FRAME_SIZE
	.align		4
.L_48:
        /*0114*/ 	.byte	0x04, 0x11
        /*0116*/ 	.short	(.L_50 - .L_49)
	.align		4
.L_49:
        /*0118*/ 	.word	index@($__internal_0_$__cuda_sm20_div_rn_f64_full)
        /*011c*/ 	.word	0x00000000


	//----- nvinfo : EIATTR_FRAME_SIZE
	.align		4
.L_50:
        /*0120*/ 	.byte	0x04, 0x11
        /*0122*/ 	.short	(.L_52 - .L_51)
	.align		4
.L_51:
        /*0124*/ 	.word	index@(_Z8DeriveKSILi4EEvP8Particle)
        /*0128*/ 	.word	0x00000000


	//----- nvinfo : EIATTR_MIN_STACK_SIZE
	.align		4
.L_52:
        /*012c*/ 	.byte	0x04, 0x12
        /*012e*/ 	.short	(.L_54 - .L_53)
	.align		4
.L_53:
        /*0130*/ 	.word	index@(_Z8DeriveKSILi4EEvP8Particle)
        /*0134*/ 	.word	0x00000000


	//----- nvinfo : EIATTR_MIN_STACK_SIZE
	.align		4
.L_54:
        /*0138*/ 	.byte	0x04, 0x12
        /*013a*/ 	.short	(.L_56 - .L_55)
	.align		4
.L_55:
        /*013c*/ 	.word	index@(_Z8DeriveKSILi3EEvP8Particle)
        /*0140*/ 	.word	0x00000000


	//----- nvinfo : EIATTR_MIN_STACK_SIZE
	.align		4
.L_56:
        /*0144*/ 	.byte	0x04, 0x12
        /*0146*/ 	.short	(.L_58 - .L_57)
	.align		4
.L_57:
        /*0148*/ 	.word	index@(_Z8DeriveKSILi2EEvP8Particle)
        /*014c*/ 	.word	0x00000000


	//----- nvinfo : EIATTR_MIN_STACK_SIZE
	.align		4
.L_58:
        /*0150*/ 	.byte	0x04, 0x12
        /*0152*/ 	.short	(.L_60 - .L_59)
	.align		4
.L_59:
        /*0154*/ 	.word	index@(_Z8DeriveKSILi1EEvP8Particle)
        /*0158*/ 	.word	0x00000000


	//----- nvinfo : EIATTR_MIN_STACK_SIZE
	.align		4
.L_60:
        /*015c*/ 	.byte	0x04, 0x12
        /*015e*/ 	.short	(.L_62 - .L_61)
	.align		4
.L_61:
        /*0160*/ 	.word	index@(_Z16CalculateKineticP8Particle)
        /*0164*/ 	.word	0x00000000


	//----- nvinfo : EIATTR_MIN_STACK_SIZE
	.align		4
.L_62:
        /*0168*/ 	.byte	0x04, 0x12
        /*016a*/ 	.short	(.L_64 - .L_63)
	.align		4
.L_63:
        /*016c*/ 	.word	index@(_Z18CalculatePotentialP8Particle)
        /*0170*/ 	.word	0x00000000


	//----- nvinfo : EIATTR_MIN_STACK_SIZE
	.align		4
.L_64:
        /*0174*/ 	.byte	0x04, 0x12
        /*0176*/ 	.short	(.L_66 - .L_65)
	.align		4
.L_65:
        /*0178*/ 	.word	index@(_Z22UpdatePositionVelocityP8Particle)
        /*017c*/ 	.word	0x00000000
.L_66:


//--------------------- .nv.compat                --------------------------
	.section	.nv.compat,"",@"SHT_CUDA_COMPAT_INFO"
	.align	4
        /*0000*/ 	.byte	0x02, 0x09, 0x00, 0x00, 0x02, 0x02, 0x01, 0x00, 0x02, 0x05, 0x05, 0x00, 0x03, 0x07, 0x01, 0x01
        /*0010*/ 	.byte	0x02, 0x03, 0x00, 0x00, 0x02, 0x06, 0x01, 0x00, 0x04, 0x0b, 0x08, 0x00, 0x01, 0x00, 0x00, 0x00
        /*0020*/ 	.byte	0x00, 0x00, 0x00, 0x00


//--------------------- .nv.info._Z8DeriveKSILi4EEvP8Particle --------------------------
	.section	.nv.info._Z8DeriveKSILi4EEvP8Particle,"",@"SHT_CUDA_INFO"
	.sectionflags	@""
	.align	4


	//----- nvinfo : EIATTR_CUDA_API_VERSION
	.align		4
        /*0000*/ 	.byte	0x04, 0x37
        /*0002*/ 	.short	(.L_68 - .L_67)
.L_67:
        /*0004*/ 	.word	0x00000082


	//----- nvinfo : EIATTR_KPARAM_INFO
	.align		4
.L_68:
        /*0008*/ 	.byte	0x04, 0x17
        /*000a*/ 	.short	(.L_70 - .L_69)
.L_69:
        /*000c*/ 	.word	0x00000000
        /*0010*/ 	.short	0x0000
        /*0012*/ 	.short	0x0000
        /*0014*/ 	.byte	0x00, 0xf5, 0x21, 0x00


	//----- nvinfo : EIATTR_SPARSE_MMA_MASK
	.align		4
.L_70:
        /*0018*/ 	.byte	0x03, 0x50
        /*001a*/ 	.short	0x0000


	//----- nvinfo : EIATTR_MAXREG_COUNT
	.align		4
        /*001c*/ 	.byte	0x03, 0x1b
        /*001e*/ 	.short	0x00ff


	//----- nvinfo : EIATTR_MERCURY_ISA_VERSION
	.align		4
        /*0020*/ 	.byte	0x03, 0x5f
        /*0022*/ 	.short	0x0101


	//----- nvinfo : EIATTR_VRC_CTA_INIT_COUNT
	.align		4
        /*0024*/ 	.byte	0x02, 0x4a
	.zero		1
	.zero		1


	//----- nvinfo : EIATTR_EXIT_INSTR_OFFSETS
	.align		4
        /*0028*/ 	.byte	0x04, 0x1c
        /*002a*/ 	.short	(.L_72 - .L_71)


	//   ....[0]....
.L_71:
        /*002c*/ 	.word	0x00000060


	//   ....[1]....
        /*0030*/ 	.word	0x00002980


	//----- nvinfo : EIATTR_CRS_STACK_SIZE
	.align		4
.L_72:
        /*0034*/ 	.byte	0x04, 0x1e
        /*0036*/ 	.short	(.L_74 - .L_73)
.L_73:
        /*0038*/ 	.word	0x00000000


	//----- nvinfo : EIATTR_CBANK_PARAM_SIZE
	.align		4
.L_74:
        /*003c*/ 	.byte	0x03, 0x19
        /*003e*/ 	.short	0x0008


	//----- nvinfo : EIATTR_PARAM_CBANK
	.align		4
        /*0040*/ 	.byte	0x04, 0x0a
        /*0042*/ 	.short	(.L_76 - .L_75)
	.align		4
.L_75:
        /*0044*/ 	.word	index@(.nv.constant0._Z8DeriveKSILi4EEvP8Particle)
        /*0048*/ 	.short	0x0380
        /*004a*/ 	.short	0x0008


	//----- nvinfo : EIATTR_SW_WAR
	.align		4
.L_76:
        /*004c*/ 	.byte	0x04, 0x36
        /*004e*/ 	.short	(.L_78 - .L_77)
.L_77:
        /*0050*/ 	.word	0x00000008
.L_78:


//--------------------- .nv.info._Z8DeriveKSILi3EEvP8Particle --------------------------
	.section	.nv.info._Z8DeriveKSILi3EEvP8Particle,"",@"SHT_CUDA_INFO"
	.sectionflags	@""
	.align	4


	//----- nvinfo : EIATTR_CUDA_API_VERSION
	.align		4
        /*0000*/ 	.byte	0x04, 0x37
        /*0002*/ 	.short	(.L_80 - .L_79)
.L_79:
        /*0004*/ 	.word	0x00000082


	//----- nvinfo : EIATTR_KPARAM_INFO
	.align		4
.L_80:
        /*0008*/ 	.byte	0x04, 0x17
        /*000a*/ 	.short	(.L_82 - .L_81)
.L_81:
        /*000c*/ 	.word	0x00000000
        /*0010*/ 	.short	0x0000
        /*0012*/ 	.short	0x0000
        /*0014*/ 	.byte	0x00, 0xf5, 0x21, 0x00


	//----- nvinfo : EIATTR_SPARSE_MMA_MASK
	.align		4
.L_82:
        /*0018*/ 	.byte	0x03, 0x50
        /*001a*/ 	.short	0x0000


	//----- nvinfo : EIATTR_MAXREG_COUNT
	.align		4
        /*001c*/ 	.byte	0x03, 0x1b
        /*001e*/ 	.short	0x00ff


	//----- nvinfo : EIATTR_MERCURY_ISA_VERSION
	.align		4
        /*0020*/ 	.byte	0x03, 0x5f
        /*0022*/ 	.short	0x0101


	//----- nvinfo : EIATTR_VRC_CTA_INIT_COUNT
	.align		4
        /*0024*/ 	.byte	0x02, 0x4a
	.zero		1
	.zero		1


	//----- nvinfo : EIATTR_EXIT_INSTR_OFFSETS
	.align		4
        /*0028*/ 	.byte	0x04, 0x1c
        /*002a*/ 	.short	(.L_84 - .L_83)


	//   ....[0]....
.L_83:
        /*002c*/ 	.word	0x00000060


	//   ....[1]....
        /*0030*/ 	.word	0x00002980


	//----- nvinfo : EIATTR_CRS_STACK_SIZE
	.align		4
.L_84:
        /*0034*/ 	.byte	0x04, 0x1e
        /*0036*/ 	.short	(.L_86 - .L_85)
.L_85:
        /*0038*/ 	.word	0x00000000


	//----- nvinfo : EIATTR_CBANK_PARAM_SIZE
	.align		4
.L_86:
        /*003c*/ 	.byte	0x03, 0x19
        /*003e*/ 	.short	0x0008


	//----- nvinfo : EIATTR_PARAM_CBANK
	.align		4
        /*0040*/ 	.byte	0x04, 0x0a
        /*0042*/ 	.short	(.L_88 - .L_87)
	.align		4
.L_87:
        /*0044*/ 	.word	index@(.nv.constant0._Z8DeriveKSILi3EEvP8Particle)
        /*0048*/ 	.short	0x0380
        /*004a*/ 	.short	0x0008


	//----- nvinfo : EIATTR_SW_WAR
	.align		4
.L_88:
        /*004c*/ 	.byte	0x04, 0x36
        /*004e*/ 	.short	(.L_90 - .L_89)
.L_89:
        /*0050*/ 	.word	0x00000008
.L_90:


//--------------------- .nv.info._Z8DeriveKSILi2EEvP8Particle --------------------------
	.section	.nv.info._Z8DeriveKSILi2EEvP8Particle,"",@"SHT_CUDA_INFO"
	.sectionflags	@""
	.align	4


	//----- nvinfo : EIATTR_CUDA_API_VERSION
	.align		4
        /*0000*/ 	.byte	0x04, 0x37
        /*0002*/ 	.short	(.L_92 - .L_91)
.L_91:
        /*0004*/ 	.word	0x00000082


	//----- nvinfo : EIATTR_KPARAM_INFO
	.align		4
.L_92:
        /*0008*/ 	.byte	0x04, 0x17
        /*000a*/ 	.short	(.L_94 - .L_93)
.L_93:
        /*000c*/ 	.word	0x00000000
        /*0010*/ 	.short	0x0000
        /*0012*/ 	.short	0x0000
        /*0014*/ 	.byte	0x00, 0xf5, 0x21, 0x00


	//----- nvinfo : EIATTR_SPARSE_MMA_MASK
	.align		4
.L_94:
        /*0018*/ 	.byte	0x03, 0x50
        /*001a*/ 	.short	0x0000


	//----- nvinfo : EIATTR_MAXREG_COUNT
	.align		4
        /*001c*/ 	.byte	0x03, 0x1b
        /*001e*/ 	.short	0x00ff


	//----- nvinfo : EIATTR_MERCURY_ISA_VERSION
	.align		4
        /*0020*/ 	.byte	0x03, 0x5f
        /*0022*/ 	.short	0x0101


	//----- nvinfo : EIATTR_VRC_CTA_INIT_COUNT
	.align		4
        /*0024*/ 	.byte	0x02, 0x4a
	.zero		1
	.zero		1


	//----- nvinfo : EIATTR_EXIT_INSTR_OFFSETS
	.align		4
        /*0028*/ 	.byte	0x04, 0x1c
        /*002a*/ 	.short	(.L_96 - .L_95)


	//   ....[0]....
.L_95:
        /*002c*/ 	.word	0x00000060


	//   ....[1]....
        /*0030*/ 	.word	0x00002980


	//----- nvinfo : EIATTR_CRS_STACK_SIZE
	.align		4
.L_96:
        /*0034*/ 	.byte	0x04, 0x1e
        /*0036*/ 	.short	(.L_98 - .L_97)
.L_97:
        /*0038*/ 	.word	0x00000000


	//----- nvinfo : EIATTR_CBANK_PARAM_SIZE
	.align		4
.L_98:
        /*003c*/ 	.byte	0x03, 0x19
        /*003e*/ 	.short	0x0008


	//----- nvinfo : EIATTR_PARAM_CBANK
	.align		4
        /*0040*/ 	.byte	0x04, 0x0a
        /*0042*/ 	.short	(.L_100 - .L_99)
	.align		4
.L_99:
        /*0044*/ 	.word	index@(.nv.constant0._Z8DeriveKSILi2EEvP8Particle)
        /*0048*/ 	.short	0x0380
        /*004a*/ 	.short	0x0008


	//----- nvinfo : EIATTR_SW_WAR
	.align		4
.L_100:
        /*004c*/ 	.byte	0x04, 0x36
        /*004e*/ 	.short	(.L_102 - .L_101)
.L_101:
        /*0050*/ 	.word	0x00000008
.L_102:


//--------------------- .nv.info._Z8DeriveKSILi1EEvP8Particle --------------------------
	.section	.nv.info._Z8DeriveKSILi1EEvP8Particle,"",@"SHT_CUDA_INFO"
	.sectionflags	@""
	.align	4


	//----- nvinfo : EIATTR_CUDA_API_VERSION
	.align		4
        /*0000*/ 	.byte	0x04, 0x37
        /*0002*/ 	.short	(.L_104 - .L_103)
.L_103:
        /*0004*/ 	.word	0x00000082


	//----- nvinfo : EIATTR_KPARAM_INFO
	.align		4
.L_104:
        /*0008*/ 	.byte	0x04, 0x17
        /*000a*/ 	.short	(.L_106 - .L_105)
.L_105:
        /*000c*/ 	.word	0x00000000
        /*0010*/ 	.short	0x0000
        /*0012*/ 	.short	0x0000
        /*0014*/ 	.byte	0x00, 0xf5, 0x21, 0x00


	//----- nvinfo : EIATTR_SPARSE_MMA_MASK
	.align		4
.L_106:
        /*0018*/ 	.byte	0x03, 0x50
        /*001a*/ 	.short	0x0000


	//----- nvinfo : EIATTR_MAXREG_COUNT
	.align		4
        /*001c*/ 	.byte	0x03, 0x1b
        /*001e*/ 	.short	0x00ff


	//----- nvinfo : EIATTR_MERCURY_ISA_VERSION
	.align		4
        /*0020*/ 	.byte	0x03, 0x5f
        /*0022*/ 	.short	0x0101


	//----- nvinfo : EIATTR_VRC_CTA_INIT_COUNT
	.align		4
        /*0024*/ 	.byte	0x02, 0x4a
	.zero		1
	.zero		1


	//----- nvinfo : EIATTR_EXIT_INSTR_OFFSETS
	.align		4
        /*0028*/ 	.byte	0x04, 0x1c
        /*002a*/ 	.short	(.L_108 - .L_107)


	//   ....[0]....
.L_107:
        /*002c*/ 	.word	0x00000060


	//   ....[1]....
        /*0030*/ 	.word	0x00002980


	//----- nvinfo : EIATTR_CRS_STACK_SIZE
	.align		4
.L_108:
        /*0034*/ 	.byte	0x04, 0x1e
        /*0036*/ 	.short	(.L_110 - .L_109)
.L_109:
        /*0038*/ 	.word	0x00000000


	//----- nvinfo : EIATTR_CBANK_PARAM_SIZE
	.align		4
.L_110:
        /*003c*/ 	.byte	0x03, 0x19
        /*003e*/ 	.short	0x0008


	//----- nvinfo : EIATTR_PARAM_CBANK
	.align		4
        /*0040*/ 	.byte	0x04, 0x0a
        /*0042*/ 	.short	(.L_112 - .L_111)
	.align		4
.L_111:
        /*0044*/ 	.word	index@(.nv.constant0._Z8DeriveKSILi1EEvP8Particle)
        /*0048*/ 	.short	0x0380
        /*004a*/ 	.short	0x0008


	//----- nvinfo : EIATTR_SW_WAR
	.align		4
.L_112:
        /*004c*/ 	.byte	0x04, 0x36
        /*004e*/ 	.short	(.L_114 - .L_113)
.L_113:
        /*0050*/ 	.word	0x00000008
.L_114:


//--------------------- .nv.info._Z16CalculateKineticP8Particle --------------------------
	.section	.nv.info._Z16CalculateKineticP8Particle,"",@"SHT_CUDA_INFO"
	.sectionflags	@""
	.align	4


	//----- nvinfo : EIATTR_CUDA_API_VERSION
	.align		4
        /*0000*/ 	.byte	0x04, 0x37
        /*0002*/ 	.short	(.L_116 - .L_115)
.L_115:
        /*0004*/ 	.word	0x00000082


	//----- nvinfo : EIATTR_KPARAM_INFO
	.align		4
.L_116:
        /*0008*/ 	.byte	0x04, 0x17
        /*000a*/ 	.short	(.L_118 - .L_117)
.L_117:
        /*000c*/ 	.word	0x00000000
        /*0010*/ 	.short	0x0000
        /*0012*/ 	.short	0x0000
        /*0014*/ 	.byte	0x00, 0xf5, 0x21, 0x00


	//----- nvinfo : EIATTR_SPARSE_MMA_MASK
	.align		4
.L_118:
        /*0018*/ 	.byte	0x03, 0x50
        /*001a*/ 	.short	0x0000


	//----- nvinfo : EIATTR_MAXREG_COUNT
	.align		4
        /*001c*/ 	.byte	0x03, 0x1b
        /*001e*/ 	.short	0x00ff


	//----- nvinfo : EIATTR_MERCURY_ISA_VERSION
	.align		4
        /*0020*/ 	.byte	0x03, 0x5f
        /*0022*/ 	.short	0x0101


	//----- nvinfo : EIATTR_VRC_CTA_INIT_COUNT
	.align		4
        /*0024*/ 	.byte	0x02, 0x4a
	.zero		1
	.zero		1


	//----- nvinfo : EIATTR_EXIT_INSTR_OFFSETS
	.align		4
        /*0028*/ 	.byte	0x04, 0x1c
        /*002a*/ 	.short	(.L_120 - .L_119)


	//   ....[0]....
.L_119:
        /*002c*/ 	.word	0x00000060


	//   ....[1]....
        /*0030*/ 	.word	0x00000290


	//----- nvinfo : EIATTR_CRS_STACK_SIZE
	.align		4
.L_120:
        /*0034*/ 	.byte	0x04, 0x1e
        /*0036*/ 	.short	(.L_122 - .L_121)
.L_121:
        /*0038*/ 	.word	0x00000000


	//----- nvinfo : EIATTR_CBANK_PARAM_SIZE
	.align		4
.L_122:
        /*003c*/ 	.byte	0x03, 0x19
        /*003e*/ 	.short	0x0008


	//----- nvinfo : EIATTR_PARAM_CBANK
	.align		4
        /*0040*/ 	.byte	0x04, 0x0a
        /*0042*/ 	.short	(.L_124 - .L_123)
	.align		4
.L_123:
        /*0044*/ 	.word	index@(.nv.constant0._Z16CalculateKineticP8Particle)
        /*0048*/ 	.short	0x0380
        /*004a*/ 	.short	0x0008


	//----- nvinfo : EIATTR_SW_WAR
	.align		4
.L_124:
        /*004c*/ 	.byte	0x04, 0x36
        /*004e*/ 	.short	(.L_126 - .L_125)
.L_125:
        /*0050*/ 	.word	0x00000008
.L_126:


//--------------------- .nv.info._Z18CalculatePotentialP8Particle --------------------------
	.section	.nv.info._Z18CalculatePotentialP8Particle,"",@"SHT_CUDA_INFO"
	.sectionflags	@""
	.align	4


	//----- nvinfo : EIATTR_CUDA_API_VERSION
	.align		4
        /*0000*/ 	.byte	0x04, 0x37
        /*0002*/ 	.short	(.L_128 - .L_127)
.L_127:
        /*0004*/ 	.word	0x00000082


	//----- nvinfo : EIATTR_KPARAM_INFO
	.align		4
.L_128:
        /*0008*/ 	.byte	0x04, 0x17
        /*000a*/ 	.short	(.L_130 - .L_129)
.L_129:
        /*000c*/ 	.word	0x00000000
        /*0010*/ 	.short	0x0000
        /*0012*/ 	.short	0x0000
        /*0014*/ 	.byte	0x00, 0xf5, 0x21, 0x00


	//----- nvinfo : EIATTR_SPARSE_MMA_MASK
	.align		4
.L_130:
        /*0018*/ 	.byte	0x03, 0x50
        /*001a*/ 	.short	0x0000


	//----- nvinfo : EIATTR_MAXREG_COUNT
	.align		4
        /*001c*/ 	.byte	0x03, 0x1b
        /*001e*/ 	.short	0x00ff


	//----- nvinfo : EIATTR_MERCURY_ISA_VERSION
	.align		4
        /*0020*/ 	.byte	0x03, 0x5f
        /*0022*/ 	.short	0x0101


	//----- nvinfo : EIATTR_VRC_CTA_INIT_COUNT
	.align		4
        /*0024*/ 	.byte	0x02, 0x4a
	.zero		1
	.zero		1


	//----- nvinfo : EIATTR_EXIT_INSTR_OFFSETS
	.align		4
        /*0028*/ 	.byte	0x04, 0x1c
        /*002a*/ 	.short	(.L_132 - .L_131)


	//   ....[0]....
.L_131:
        /*002c*/ 	.word	0x00000060


	//   ....[1]....
        /*0030*/ 	.word	0x000009b0


	//   ....[2]....
        /*0034*/ 	.word	0x00000de0


	//----- nvinfo : EIATTR_CRS_STACK_SIZE
	.align		4
.L_132:
        /*0038*/ 	.byte	0x04, 0x1e
        /*003a*/ 	.short	(.L_134 - .L_133)
.L_133:
        /*003c*/ 	.word	0x00000000


	//----- nvinfo : EIATTR_CBANK_PARAM_SIZE
	.align		4
.L_134:
        /*0040*/ 	.byte	0x03, 0x19
        /*0042*/ 	.short	0x0008


	//----- nvinfo : EIATTR_PARAM_CBANK
	.align		4
        /*0044*/ 	.byte	0x04, 0x0a
        /*0046*/ 	.short	(.L_136 - .L_135)
	.align		4
.L_135:
        /*0048*/ 	.word	index@(.nv.constant0._Z18CalculatePotentialP8Particle)
        /*004c*/ 	.short	0x0380
        /*004e*/ 	.short	0x0008


	//----- nvinfo : EIATTR_SW_WAR
	.align		4
.L_136:
        /*0050*/ 	.byte	0x04, 0x36
        /*0052*/ 	.short	(.L_138 - .L_137)
.L_137:
        /*0054*/ 	.word	0x00000008
.L_138:


//--------------------- .nv.info._Z22UpdatePositionVelocityP8Particle --------------------------
	.section	.nv.info._Z22UpdatePositionVelocityP8Particle,"",@"SHT_CUDA_INFO"
	.sectionflags	@""
	.align	4


	//----- nvinfo : EIATTR_CUDA_API_VERSION
	.align		4
        /*0000*/ 	.byte	0x04, 0x37
        /*0002*/ 	.short	(.L_140 - .L_139)
.L_139:
        /*0004*/ 	.word	0x00000082


	//----- nvinfo : EIATTR_KPARAM_INFO
	.align		4
.L_140:
        /*0008*/ 	.byte	0x04, 0x17
        /*000a*/ 	.short	(.L_142 - .L_141)
.L_141:
        /*000c*/ 	.word	0x00000000
        /*0010*/ 	.short	0x0000
        /*0012*/ 	.short	0x0000
        /*0014*/ 	.byte	0x00, 0xf5, 0x21, 0x00


	//----- nvinfo : EIATTR_SPARSE_MMA_MASK
	.align		4
.L_142:
        /*0018*/ 	.byte	0x03, 0x50
        /*001a*/ 	.short	0x0000


	//----- nvinfo : EIATTR_MAXREG_COUNT
	.align		4
        /*001c*/ 	.byte	0x03, 0x1b
        /*001e*/ 	.short	0x00ff


	//----- nvinfo : EIATTR_MERCURY_ISA_VERSION
	.align		4
        /*0020*/ 	.byte	0x03, 0x5f
        /*0022*/ 	.short	0x0101


	//----- nvinfo : EIATTR_VRC_CTA_INIT_COUNT
	.align		4
        /*0024*/ 	.byte	0x02, 0x4a
	.zero		1
	.zero		1


	//----- nvinfo : EIATTR_EXIT_INSTR_OFFSETS
	.align		4
        /*0028*/ 	.byte	0x04, 0x1c
        /*002a*/ 	.short	(.L_144 - .L_143)


	//   ....[0]....
.L_143:
        /*002c*/ 	.word	0x00000060


	//   ....[1]....
        /*0030*/ 	.word	0x00000480


	//----- nvinfo : EIATTR_CBANK_PARAM_SIZE
	.align		4
.L_144:
        /*0034*/ 	.byte	0x03, 0x19
        /*0036*/ 	.short	0x0008


	//----- nvinfo : EIATTR_PARAM_CBANK
	.align		4
        /*0038*/ 	.byte	0x04, 0x0a
        /*003a*/ 	.short	(.L_146 - .L_145)
	.align		4
.L_145:
        /*003c*/ 	.word	index@(.nv.constant0._Z22UpdatePositionVelocityP8Particle)
        /*0040*/ 	.short	0x0380
        /*0042*/ 	.short	0x0008


	//----- nvinfo : EIATTR_SW_WAR
	.align		4
.L_146:
        /*0044*/ 	.byte	0x04, 0x36
        /*0046*/ 	.short	(.L_148 - .L_147)
.L_147:
        /*0048*/ 	.word	0x00000008
.L_148:


//--------------------- .nv.callgraph             --------------------------
	.section	.nv.callgraph,"",@"SHT_CUDA_CALLGRAPH"
	.align	4
	.sectionentsize	8
	.align		4
        /*0000*/ 	.word	0x00000000
	.align		4
        /*0004*/ 	.word	0xffffffff
	.align		4
        /*0008*/ 	.word	0x00000000
	.align		4
        /*000c*/ 	.word	0xfffffffe
	.align		4
        /*0010*/ 	.word	0x00000000
	.align		4
        /*0014*/ 	.word	0xfffffffd
	.align		4
        /*0018*/ 	.word	0x00000000
	.align		4
        /*001c*/ 	.word	0xfffffffc


//--------------------- .nv.constant4             --------------------------
	.section	.nv.constant4,"a",@progbits
	.align	8
	.align		8
.nv.constant4:
        /*0000*/ 	.dword	kGravitationalConstant
	.align		8
        /*0008*/ 	.dword	kDDistance
	.align		8
        /*0010*/ 	.dword	kDeltaT


//--------------------- .text._Z8DeriveKSILi4EEvP8Particle --------------------------
	.section	.text._Z8DeriveKSILi4EEvP8Particle,"ax",@progbits
	.align	128
        .global         _Z8DeriveKSILi4EEvP8Particle
        .type           _Z8DeriveKSILi4EEvP8Particle,@function
        .size           _Z8DeriveKSILi4EEvP8Particle,(.L_x_267 - _Z8DeriveKSILi4EEvP8Particle)
        .other          _Z8DeriveKSILi4EEvP8Particle,@"STO_CUDA_ENTRY STV_DEFAULT"
_Z8DeriveKSILi4EEvP8Particle:
.text._Z8DeriveKSILi4EEvP8Particle:
[----:B------:R-:W-:Y:S01]  /*0000*/  LDC R1, c[0x0][0x37c] ;  /* 0x0000df00ff017b82 */ /* 0x000fe20000000800 */
[----:B------:R-:W0:Y:S07]  /*0010*/  S2R R11, SR_TID.X ;  /* 0x00000000000b7919 */ /* 0x000e2e0000002100 */
[----:B------:R-:W0:Y:S08]  /*0020*/  S2UR UR4, SR_CTAID.X ;  /* 0x00000000000479c3 */ /* 0x000e300000002500 */
[----:B------:R-:W0:Y:S02]  /*0030*/  LDC R0, c[0x0][0x360] ;  /* 0x0000d800ff007b82 */ /* 0x000e240000000800 */
[----:B0-----:R-:W-:-:S05]  /*0040*/  IMAD R11, R0, UR4, R11 ;  /* 0x00000004000b7c24 */ /* 0x001fca000f8e020b */
[----:B------:R-:W-:-:S13]  /*0050*/  ISETP.GT.AND P0, PT, R11, 0x2, PT ;  /* 0x000000020b00780c */ /* 0x000fda0003f04270 */
[----:B------:R-:W-:Y:S05]  /*0060*/  @P0 EXIT ;  /* 0x000000000000094d */ /* 0x000fea0003800000 */
[----:B------:R-:W0:Y:S01]  /*0070*/  LDC.64 R12, c[0x0][0x380] ;  /* 0x0000e000ff0c7b82 */ /* 0x000e220000000a00 */
[C---:B------:R-:W-:Y:S01]  /*0080*/  ISETP.NE.AND P0, PT, R11.reuse, RZ, PT ;  /* 0x000000ff0b00720c */ /* 0x040fe20003f05270 */
[----:B------:R-:W1:Y:S01]  /*0090*/  LDCU.64 UR4, c[0x0][0x358] ;  /* 0x00006b00ff0477ac */ /* 0x000e620008000a00 */
[----:B------:R-:W-:Y:S01]  /*00a0*/  BSSY.RECONVERGENT B1, `(.L_x_0) ;  /* 0x00000d7000017945 */ /* 0x000fe20003800200 */
[----:B------:R-:W-:Y:S02]  /*00b0*/  CS2R R18, SRZ ;  /* 0x0000000000127805 */ /* 0x000fe4000001ff00 */
[----:B------:R-:W-:Y:S02]  /*00c0*/  CS2R R16, SRZ ;  /* 0x0000000000107805 */ /* 0x000fe4000001ff00 */
[----:B------:R-:W-:Y:S01]  /*00d0*/  CS2R R14, SRZ ;  /* 0x00000000000e7805 */ /* 0x000fe2000001ff00 */
[----:B0-----:R-:W-:-:S05]  /*00e0*/  IMAD.WIDE R12, R11, 0x140, R12 ;  /* 0x000001400b0c7825 */ /* 0x001fca00078e020c */
[----:B-1----:R-:W-:Y:S05]  /*00f0*/  @!P0 BRA `(.L_x_1) ;  /* 0x0000000c00448947 */ /* 0x002fea0003800000 */
[----:B------:R-:W0:Y:S01]  /*0100*/  LDC.64 R30, c[0x0][0x380] ;  /* 0x0000e000ff1e7b82 */ /* 0x000e220000000a00 */
[----:B------:R-:W2:Y:S04]  /*0110*/  LDG.E.64 R16, desc[UR4][R12.64+0xe8] ;  /* 0x0000e8040c107981 */ /* 0x000ea8000c1e1b00 */
[----:B------:R-:W2:Y:S04]  /*0120*/  LDG.E.64 R20, desc[UR4][R12.64+0x8] ;  /* 0x000008040c147981 */ /* 0x000ea8000c1e1b00 */
[----:B------:R-:W3:Y:S04]  /*0130*/  LDG.E.64 R14, desc[UR4][R12.64+0xe0] ;  /* 0x0000e0040c0e7981 */ /* 0x000ee8000c1e1b00 */
[----:B------:R-:W3:Y:S04]  /*0140*/  LDG.E.64 R18, desc[UR4][R12.64] ;  /* 0x000000040c127981 */ /* 0x000ee8000c1e1b00 */
[----:B------:R-:W4:Y:S04]  /*0150*/  LDG.E.64 R6, desc[UR4][R12.64+0xf0] ;  /* 0x0000f0040c067981 */ /* 0x000f28000c1e1b00 */
[----:B------:R-:W4:Y:S04]  /*0160*/  LDG.E.64 R4, desc[UR4][R12.64+0x10] ;  /* 0x000010040c047981 */ /* 0x000f28000c1e1b00 */
[----:B0-----:R-:W5:Y:S04]  /*0170*/  LDG.E.64 R24, desc[UR4][R30.64+0xe8] ;  /* 0x0000e8041e187981 */ /* 0x001f68000c1e1b00 */
[----:B------:R-:W5:Y:S04]  /*0180*/  LDG.E.64 R28, desc[UR4][R30.64+0x8] ;  /* 0x000008041e1c7981 */ /* 0x000f68000c1e1b00 */
[----:B------:R-:W4:Y:S04]  /*0190*/  LDG.E.64 R22, desc[UR4][R30.64+0xe0] ;  /* 0x0000e0041e167981 */ /* 0x000f28000c1e1b00 */
[----:B------:R-:W4:Y:S04]  /*01a0*/  LDG.E.64 R26, desc[UR4][R30.64] ;  /* 0x000000041e1a7981 */ /* 0x000f28000c1e1b00 */
[----:B------:R-:W4:Y:S04]  /*01b0*/  LDG.E.64 R8, desc[UR4][R30.64+0xf0] ;  /* 0x0000f0041e087981 */ /* 0x000f28000c1e1b00 */
[----:B------:R-:W4:Y:S01]  /*01c0*/  LDG.E.64 R2, desc[UR4][R30.64+0x10] ;  /* 0x000010041e027981 */ /* 0x000f22000c1e1b00 */
[----:B------:R-:W-:Y:S01]  /*01d0*/  BSSY.RECONVERGENT B0, `(.L_x_2) ;  /* 0x0000024000007945 */ /* 0x000fe20003800200 */
[----:B--2---:R-:W-:-:S02]  /*01e0*/  DADD R16, R16, R20 ;  /* 0x0000000010107229 */ /* 0x004fc40000000014 */
[----:B---3--:R-:W-:Y:S02]  /*01f0*/  DADD R14, R14, R18 ;  /* 0x000000000e0e7229 */ /* 0x008fe40000000012 */
[----:B-----5:R-:W-:Y:S02]  /*0200*/  DADD R24, R24, R28 ;  /* 0x0000000018187229 */ /* 0x020fe4000000001c */
[----:B----4-:R-:W-:-:S06]  /*0210*/  DADD R22, R22, R26 ;  /* 0x0000000016167229 */ /* 0x010fcc000000001a */
[----:B------:R-:W-:Y:S02]  /*0220*/  DADD R18, -R16, R24 ;  /* 0x0000000010127229 */ /* 0x000fe40000000118 */
[----:B------:R-:W-:Y:S02]  /*0230*/  DADD R4, R6, R4 ;  /* 0x0000000006047229 */ /* 0x000fe40000000004 */
[----:B------:R-:W-:Y:S02]  /*0240*/  DADD R2, R8, R2 ;  /* 0x0000000008027229 */ /* 0x000fe40000000002 */
[----:B------:R-:W-:Y:S02]  /*0250*/  DADD R14, -R14, R22 ;  /* 0x000000000e0e7229 */ /* 0x000fe40000000116 */
[----:B------:R-:W-:-:S04]  /*0260*/  DMUL R6, R18, R18 ;  /* 0x0000001212067228 */ /* 0x000fc80000000000 */
[----:B------:R-:W-:-:S04]  /*0270*/  DADD R16, -R4, R2 ;  /* 0x0000000004107229 */ /* 0x000fc80000000102 */
[----:B------:R-:W-:-:S08]  /*0280*/  DFMA R2, R14, R14, R6 ;  /* 0x0000000e0e02722b */ /* 0x000fd00000000006 */
[----:B------:R-:W-:-:S06]  /*0290*/  DFMA R2, R16, R16, R2 ;  /* 0x000000101002722b */ /* 0x000fcc0000000002 */
[----:B------:R-:W0:Y:S04]  /*02a0*/  MUFU.RSQ64H R5, R3 ;  /* 0x0000000300057308 */ /* 0x000e280000001c00 */
[----:B------:R-:W-:Y:S02]  /*02b0*/  VIADD R4, R3, 0xfcb00000 ;  /* 0xfcb0000003047836 */ /* 0x000fe40000000000 */
[----:B------:R-:W-:-:S04]  /*02c0*/  IMAD.MOV.U32 R8, RZ, RZ, 0x0 ;  /* 0x00000000ff087424 */ /* 0x000fc800078e00ff */
[----:B0-----:R-:W-:Y:S01]  /*02d0*/  DMUL R6, R4, R4 ;  /* 0x0000000404067228 */ /* 0x001fe20000000000 */
[----:B------:R-:W-:-:S07]  /*02e0*/  IMAD.MOV.U32 R9, RZ, RZ, 0x3fd80000 ;  /* 0x3fd80000ff097424 */ /* 0x000fce00078e00ff */
[----:B------:R-:W-:-:S08]  /*02f0*/  DFMA R6, R2, -R6, 1 ;  /* 0x3ff000000206742b */ /* 0x000fd00000000806 */
[----:B------:R-:W-:Y:S02]  /*0300*/  DFMA R8, R6, R8, 0.5 ;  /* 0x3fe000000608742b */ /* 0x000fe40000000008 */
[----:B------:R-:W-:-:S08]  /*0310*/  DMUL R6, R4, R6 ;  /* 0x0000000604067228 */ /* 0x000fd00000000000 */
[----:B------:R-:W-:Y:S01]  /*0320*/  DFMA R6, R8, R6, R4 ;  /* 0x000000060806722b */ /* 0x000fe20000000004 */
[----:B------:R-:W-:-:S07]  /*0330*/  ISETP.GE.U32.AND P0, PT, R4, 0x7ca00000, PT ;  /* 0x7ca000000400780c */ /* 0x000fce0003f06070 */
[----:B------:R-:W-:Y:S02]  /*0340*/  DMUL R20, R2, R6 ;  /* 0x0000000602147228 */ /* 0x000fe40000000000 */
[----:B------:R-:W-:Y:S01]  /*0350*/  VIADD R9, R7, 0xfff00000 ;  /* 0xfff0000007097836 */ /* 0x000fe20000000000 */
[----:B------:R-:W-:-:S05]  /*0360*/  MOV R8, R6 ;  /* 0x0000000600087202 */ /* 0x000fca0000000f00 */
[----:B------:R-:W-:-:S08]  /*0370*/  DFMA R22, R20, -R20, R2 ;  /* 0x800000141416722b */ /* 0x000fd00000000002 */
[----:B------:R-:W-:Y:S01]  /*0380*/  DFMA R24, R22, R8, R20 ;  /* 0x000000081618722b */ /* 0x000fe20000000014 */
[----:B------:R-:W-:Y:S10]  /*0390*/  @!P0 BRA `(.L_x_3) ;  /* 0x00000000001c8947 */ /* 0x000ff40003800000 */
[----:B------:R-:W-:Y:S01]  /*03a0*/  IMAD.MOV.U32 R8, RZ, RZ, R6 ;  /* 0x000000ffff087224 */ /* 0x000fe200078e0006 */
[----:B------:R-:W-:Y:S01]  /*03b0*/  MOV R7, R23 ;  /* 0x0000001700077202 */ /* 0x000fe20000000f00 */
[----:B------:R-:W-:Y:S01]  /*03c0*/  IMAD.MOV.U32 R10, RZ, RZ, R2 ;  /* 0x000000ffff0a7224 */ /* 0x000fe200078e0002 */
[----:B------:R-:W-:Y:S01]  /*03d0*/  MOV R0, 0x410 ;  /* 0x0000041000007802 */ /* 0x000fe20000000f00 */
[----:B------:R-:W-:Y:S02]  /*03e0*/  IMAD.MOV.U32 R5, RZ, RZ, R3 ;  /* 0x000000ffff057224 */ /* 0x000fe400078e0003 */
[----:B------:R-:W-:-:S07]  /*03f0*/  IMAD.MOV.U32 R6, RZ, RZ, R22 ;  /* 0x000000ffff067224 */ /* 0x000fce00078e0016 */
[----:B------:R-:W-:Y:S05]  /*0400*/  CALL.REL.NOINC `($__internal_1_$__cuda_sm20_dsqrt_rn_f64_mediumpath_v1) ;  /* 0x0000002800f07944 */ /* 0x000fea0003c00000 */
.L_x_3:
[----:B------:R-:W-:Y:S05]  /*0410*/  BSYNC.RECONVERGENT B0 ;  /* 0x0000000000007941 */ /* 0x000fea0003800200 */
.L_x_2:
[----:B------:R-:W-:Y:S01]  /*0420*/  DMUL R2, R24, R24 ;  /* 0x0000001818027228 */ /* 0x000fe20000000000 */
[----:B------:R-:W-:Y:S01]  /*0430*/  IMAD.MOV.U32 R4, RZ, RZ, 0x1 ;  /* 0x00000001ff047424 */ /* 0x000fe200078e00ff */
[----:B------:R-:W-:Y:S01]  /*0440*/  UMOV UR6, 0xffed8acc ;  /* 0xffed8acc00067882 */ /* 0x000fe20000000000 */
[----:B------:R-:W-:Y:S01]  /*0450*/  UMOV UR7, 0x3dd2589e ;  /* 0x3dd2589e00077882 */ /* 0x000fe20000000000 */
[----:B------:R-:W-:Y:S01]  /*0460*/  BSSY.RECONVERGENT B2, `(.L_x_4) ;  /* 0x0000019000027945 */ /* 0x000fe20003800200 */
[----:B------:R-:W-:Y:S01]  /*0470*/  DMUL R18, R18, UR6 ;  /* 0x0000000612127c28 */ /* 0x000fe20008000000 */
[----:B------:R-:W0:Y:S01]  /*0480*/  MUFU.RCP64H R5, R3 ;  /* 0x0000000300057308 */ /* 0x000e220000001800 */
[----:B------:R-:W-:Y:S02]  /*0490*/  DMUL R16, R16, UR6 ;  /* 0x0000000610107c28 */ /* 0x000fe40008000000 */
[----:B0-----:R-:W-:-:S08]  /*04a0*/  DFMA R6, -R2, R4, 1 ;  /* 0x3ff000000206742b */ /* 0x001fd00000000104 */
[----:B------:R-:W-:-:S08]  /*04b0*/  DFMA R6, R6, R6, R6 ;  /* 0x000000060606722b */ /* 0x000fd00000000006 */
[----:B------:R-:W-:Y:S02]  /*04c0*/  DFMA R6, R4, R6, R4 ;  /* 0x000000060406722b */ /* 0x000fe40000000004 */
[----:B------:R-:W-:-:S06]  /*04d0*/  DMUL R4, R14, UR6 ;  /* 0x000000060e047c28 */ /* 0x000fcc0008000000 */
[----:B------:R-:W-:-:S04]  /*04e0*/  DFMA R8, -R2, R6, 1 ;  /* 0x3ff000000208742b */ /* 0x000fc80000000106 */
[----:B------:R-:W-:-:S04]  /*04f0*/  FSETP.GEU.AND P1, PT, |R5|, 6.5827683646048100446e-37, PT ;  /* 0x036000000500780b */ /* 0x000fc80003f2e200 */
[----:B------:R-:W-:-:S08]  /*0500*/  DFMA R8, R6, R8, R6 ;  /* 0x000000080608722b */ /* 0x000fd00000000006 */
[----:B------:R-:W-:-:S08]  /*0510*/  DMUL R14, R4, R8 ;  /* 0x00000008040e7228 */ /* 0x000fd00000000000 */
[----:B------:R-:W-:-:S08]  /*0520*/  DFMA R6, -R2, R14, R4 ;  /* 0x0000000e0206722b */ /* 0x000fd00000000104 */
[----:B------:R-:W-:-:S10]  /*0530*/  DFMA R14, R8, R6, R14 ;  /* 0x00000006080e722b */ /* 0x000fd4000000000e */
[----:B------:R-:W-:-:S05]  /*0540*/  FFMA R0, RZ, R3, R15 ;  /* 0x00000003ff007223 */ /* 0x000fca000000000f */
[----:B------:R-:W-:-:S13]  /*0550*/  FSETP.GT.AND P0, PT, |R0|, 1.469367938527859385e-39, PT ;  /* 0x001000000000780b */ /* 0x000fda0003f04200 */
[----:B------:R-:W-:Y:S05]  /*0560*/  @P0 BRA P1, `(.L_x_5) ;  /* 0x0000000000200947 */ /* 0x000fea0000800000 */
[----:B------:R-:W-:Y:S01]  /*0570*/  IMAD.MOV.U32 R7, RZ, RZ, R4 ;  /* 0x000000ffff077224 */ /* 0x000fe200078e0004 */
[----:B------:R-:W-:Y:S01]  /*0580*/  MOV R23, R3 ;  /* 0x0000000300177202 */ /* 0x000fe20000000f00 */
[----:B------:R-:W-:Y:S01]  /*0590*/  IMAD.MOV.U32 R6, RZ, RZ, R5 ;  /* 0x000000ffff067224 */ /* 0x000fe200078e0005 */
[----:B------:R-:W-:Y:S01]  /*05a0*/  MOV R0, 0x5d0 ;  /* 0x000005d000007802 */ /* 0x000fe20000000f00 */
[----:B------:R-:W-:-:S07]  /*05b0*/  IMAD.MOV.U32 R22, RZ, RZ, R2 ;  /* 0x000000ffff167224 */ /* 0x000fce00078e0002 */
[----:B------:R-:W-:Y:S05]  /*05c0*/  CALL.REL.NOINC `($__internal_0_$__cuda_sm20_div_rn_f64_full) ;  /* 0x0000002000f07944 */ /* 0x000fea0003c00000 */
[----:B------:R-:W-:Y:S02]  /*05d0*/  IMAD.MOV.U32 R14, RZ, RZ, R7 ;  /* 0x000000ffff0e7224 */ /* 0x000fe400078e0007 */
[----:B------:R-:W-:-:S07]  /*05e0*/  IMAD.MOV.U32 R15, RZ, RZ, R6 ;  /* 0x000000ffff0f7224 */ /* 0x000fce00078e0006 */
.L_x_5:
[----:B------:R-:W-:Y:S05]  /*05f0*/  BSYNC.RECONVERGENT B2 ;  /* 0x0000000000027941 */ /* 0x000fea0003800200 */
.L_x_4:
[----:B------:R-:W0:Y:S01]  /*0600*/  MUFU.RCP64H R5, R3 ;  /* 0x0000000300057308 */ /* 0x000e220000001800 */
[----:B------:R-:W-:Y:S01]  /*0610*/  IMAD.MOV.U32 R4, RZ, RZ, 0x1 ;  /* 0x00000001ff047424 */ /* 0x000fe200078e00ff */
[----:B------:R-:W-:Y:S01]  /*0620*/  FSETP.GEU.AND P1, PT, |R19|, 6.5827683646048100446e-37, PT ;  /* 0x036000001300780b */ /* 0x000fe20003f2e200 */
[----:B------:R-:W-:Y:S04]  /*0630*/  BSSY.RECONVERGENT B2, `(.L_x_6) ;  /* 0x0000014000027945 */ /* 0x000fe80003800200 */
[----:B0-----:R-:W-:-:S08]  /*0640*/  DFMA R6, -R2, R4, 1 ;  /* 0x3ff000000206742b */ /* 0x001fd00000000104 */
[----:B------:R-:W-:-:S08]  /*0650*/  DFMA R6, R6, R6, R6 ;  /* 0x000000060606722b */ /* 0x000fd00000000006 */
[----:B------:R-:W-:-:S08]  /*0660*/  DFMA R6, R4, R6, R4 ;  /* 0x000000060406722b */ /* 0x000fd00000000004 */
[----:B------:R-:W-:-:S08]  /*0670*/  DFMA R4, -R2, R6, 1 ;  /* 0x3ff000000204742b */ /* 0x000fd00000000106 */
        /* <DEDUP_REMOVED lines=15> */
.L_x_7:
[----:B------:R-:W-:Y:S05]  /*0770*/  BSYNC.RECONVERGENT B2 ;  /* 0x0000000000027941 */ /* 0x000fea0003800200 */
.L_x_6:
[----:B------:R-:W0:Y:S01]  /*0780*/  MUFU.RCP64H R7, R3 ;  /* 0x0000000300077308 */ /* 0x000e220000001800 */
[----:B------:R-:W-:Y:S01]  /*0790*/  MOV R6, 0x1 ;  /* 0x0000000100067802 */ /* 0x000fe20000000f00 */
[----:B------:R-:W-:Y:S01]  /*07a0*/  BSSY.RECONVERGENT B2, `(.L_x_8) ;  /* 0x0000016000027945 */ /* 0x000fe20003800200 */
[----:B------:R-:W-:-:S04]  /*07b0*/  FSETP.GEU.AND P1, PT, |R17|, 6.5827683646048100446e-37, PT ;  /* 0x036000001100780b */ /* 0x000fc80003f2e200 */
        /* <DEDUP_REMOVED lines=12> */
[----:B------:R-:W-:Y:S01]  /*0880*/  MOV R0, 0x8d0 ;  /* 0x000008d000007802 */ /* 0x000fe20000000f00 */
[----:B------:R-:W-:Y:S02]  /*0890*/  IMAD.MOV.U32 R6, RZ, RZ, R17 ;  /* 0x000000ffff067224 */ /* 0x000fe400078e0011 */
[----:B------:R-:W-:Y:S02]  /*08a0*/  IMAD.MOV.U32 R22, RZ, RZ, R2 ;  /* 0x000000ffff167224 */ /* 0x000fe400078e0002 */
[----:B------:R-:W-:-:S07]  /*08b0*/  IMAD.MOV.U32 R23, RZ, RZ, R3 ;  /* 0x000000ffff177224 */ /* 0x000fce00078e0003 */
[----:B------:R-:W-:Y:S05]  /*08c0*/  CALL.REL.NOINC `($__internal_0_$__cuda_sm20_div_rn_f64_full) ;  /* 0x0000002000307944 */ /* 0x000fea0003c00000 */
[----:B------:R-:W-:-:S04]  /*08d0*/  LOP3.LUT R7, R7, R6, RZ, 0x3c, !PT ;  /* 0x0000000607077212 */ /* 0x000fc800078e3cff */
[----:B------:R-:W-:-:S04]  /*08e0*/  LOP3.LUT R6, R7, R6, RZ, 0x3c, !PT ;  /* 0x0000000607067212 */ /* 0x000fc800078e3cff */
[----:B------:R-:W-:-:S07]  /*08f0*/  LOP3.LUT R7, R7, R6, RZ, 0x3c, !PT ;  /* 0x0000000607077212 */ /* 0x000fce00078e3cff */
.L_x_9:
[----:B------:R-:W-:Y:S05]  /*0900*/  BSYNC.RECONVERGENT B2 ;  /* 0x0000000000027941 */ /* 0x000fea0003800200 */
.L_x_8:
[----:B------:R-:W0:Y:S02]  /*0910*/  LDC.64 R2, c[0x0][0x380] ;  /* 0x0000e000ff027b82 */ /* 0x000e240000000a00 */
[----:B0-----:R-:W2:Y:S01]  /*0920*/  LDG.E.64 R2, desc[UR4][R2.64+0x30] ;  /* 0x0000300402027981 */ /* 0x001ea2000c1e1b00 */
[----:B------:R-:W0:Y:S01]  /*0930*/  MUFU.RCP64H R9, R25 ;  /* 0x0000001900097308 */ /* 0x000e220000001800 */
[----:B------:R-:W-:Y:S01]  /*0940*/  HFMA2 R8, -RZ, RZ, 0, 5.9604644775390625e-08 ;  /* 0x00000001ff087431 */ /* 0x000fe200000001ff */
[----:B------:R-:W-:Y:S05]  /*0950*/  BSSY.RECONVERGENT B2, `(.L_x_10) ;  /* 0x0000018000027945 */ /* 0x000fea0003800200 */
[----:B0-----:R-:W-:-:S08]  /*0960*/  DFMA R16, R8, -R24, 1 ;  /* 0x3ff000000810742b */ /* 0x001fd00000000818 */
[----:B------:R-:W-:-:S08]  /*0970*/  DFMA R16, R16, R16, R16 ;  /* 0x000000101010722b */ /* 0x000fd00000000010 */
[----:B------:R-:W-:-:S08]  /*0980*/  DFMA R16, R8, R16, R8 ;  /* 0x000000100810722b */ /* 0x000fd00000000008 */
[----:B------:R-:W-:-:S08]  /*0990*/  DFMA R8, R16, -R24, 1 ;  /* 0x3ff000001008742b */ /* 0x000fd00000000818 */
[----:B------:R-:W-:Y:S02]  /*09a0*/  DFMA R8, R16, R8, R16 ;  /* 0x000000081008722b */ /* 0x000fe40000000010 */
[C---:B--2---:R-:W-:Y:S02]  /*09b0*/  DMUL R20, R2.reuse, R14 ;  /* 0x0000000e02147228 */ /* 0x044fe40000000000 */
[C---:B------:R-:W-:Y:S02]  /*09c0*/  DMUL R4, R2.reuse, R4 ;  /* 0x0000000402047228 */ /* 0x040fe40000000000 */
[----:B------:R-:W-:-:S04]  /*09d0*/  DMUL R2, R2, R6 ;  /* 0x0000000602027228 */ /* 0x000fc80000000000 */
[----:B------:R-:W-:Y:S02]  /*09e0*/  DMUL R18, R20, R8 ;  /* 0x0000000814127228 */ /* 0x000fe40000000000 */
[----:B------:R-:W-:-:S06]  /*09f0*/  FSETP.GEU.AND P1, PT, |R21|, 6.5827683646048100446e-37, PT ;  /* 0x036000001500780b */ /* 0x000fcc0003f2e200 */
[----:B------:R-:W-:-:S08]  /*0a00*/  DFMA R14, R18, -R24, R20 ;  /* 0x80000018120e722b */ /* 0x000fd00000000014 */
        /* <DEDUP_REMOVED lines=10> */
[----:B------:R-:W-:Y:S01]  /*0ab0*/  MOV R18, R7 ;  /* 0x0000000700127202 */ /* 0x000fe20000000f00 */
[----:B------:R-:W-:-:S07]  /*0ac0*/  IMAD.MOV.U32 R19, RZ, RZ, R6 ;  /* 0x000000ffff137224 */ /* 0x000fce00078e0006 */
.L_x_11:
[----:B------:R-:W-:Y:S05]  /*0ad0*/  BSYNC.RECONVERGENT B2 ;  /* 0x0000000000027941 */ /* 0x000fea0003800200 */
.L_x_10:
[----:B------:R-:W0:Y:S01]  /*0ae0*/  MUFU.RCP64H R7, R25 ;  /* 0x0000001900077308 */ /* 0x000e220000001800 */
[----:B------:R-:W-:Y:S01]  /*0af0*/  IMAD.MOV.U32 R6, RZ, RZ, 0x1 ;  /* 0x00000001ff067424 */ /* 0x000fe200078e00ff */
[----:B------:R-:W-:Y:S01]  /*0b00*/  FSETP.GEU.AND P1, PT, |R5|, 6.5827683646048100446e-37, PT ;  /* 0x036000000500780b */ /* 0x000fe20003f2e200 */
[----:B------:R-:W-:Y:S04]  /*0b10*/  BSSY.RECONVERGENT B2, `(.L_x_12) ;  /* 0x0000014000027945 */ /* 0x000fe80003800200 */
[----:B0-----:R-:W-:-:S08]  /*0b20*/  DFMA R8, R6, -R24, 1 ;  /* 0x3ff000000608742b */ /* 0x001fd00000000818 */
[----:B------:R-:W-:-:S08]  /*0b30*/  DFMA R8, R8, R8, R8 ;  /* 0x000000080808722b */ /* 0x000fd00000000008 */
[----:B------:R-:W-:-:S08]  /*0b40*/  DFMA R8, R6, R8, R6 ;  /* 0x000000080608722b */ /* 0x000fd00000000006 */
[----:B------:R-:W-:-:S08]  /*0b50*/  DFMA R6, R8, -R24, 1 ;  /* 0x3ff000000806742b */ /* 0x000fd00000000818 */
[----:B------:R-:W-:-:S08]  /*0b60*/  DFMA R8, R8, R6, R8 ;  /* 0x000000060808722b */ /* 0x000fd00000000008 */
[----:B------:R-:W-:-:S08]  /*0b70*/  DMUL R16, R4, R8 ;  /* 0x0000000804107228 */ /* 0x000fd00000000000 */
[----:B------:R-:W-:-:S08]  /*0b80*/  DFMA R6, R16, -R24, R4 ;  /* 0x800000181006722b */ /* 0x000fd00000000004 */
        /* <DEDUP_REMOVED lines=12> */
.L_x_13:
[----:B------:R-:W-:Y:S05]  /*0c50*/  BSYNC.RECONVERGENT B2 ;  /* 0x0000000000027941 */ /* 0x000fea0003800200 */
.L_x_12:
        /* <DEDUP_REMOVED lines=15> */
[----:B------:R-:W-:Y:S01]  /*0d50*/  MOV R7, R2 ;  /* 0x0000000200077202 */ /* 0x000fe20000000f00 */
[----:B------:R-:W-:Y:S01]  /*0d60*/  IMAD.MOV.U32 R6, RZ, RZ, R3 ;  /* 0x000000ffff067224 */ /* 0x000fe200078e0003 */
[----:B------:R-:W-:Y:S01]  /*0d70*/  MOV R0, 0xdb0 ;  /* 0x00000db000007802 */ /* 0x000fe20000000f00 */
[----:B------:R-:W-:Y:S02]  /*0d80*/  IMAD.MOV.U32 R22, RZ, RZ, R24 ;  /* 0x000000ffff167224 */ /* 0x000fe400078e0018 */
[----:B------:R-:W-:-:S07]  /*0d90*/  IMAD.MOV.U32 R23, RZ, RZ, R25 ;  /* 0x000000ffff177224 */ /* 0x000fce00078e0019 */
[----:B------:R-:W-:Y:S05]  /*0da0*/  CALL.REL.NOINC `($__internal_0_$__cuda_sm20_div_rn_f64_full) ;  /* 0x0000001800f87944 */ /* 0x000fea0003c00000 */
[----:B------:R-:W-:Y:S01]  /*0db0*/  IMAD.MOV.U32 R14, RZ, RZ, R7 ;  /* 0x000000ffff0e7224 */ /* 0x000fe200078e0007 */
[----:B------:R-:W-:-:S07]  /*0dc0*/  MOV R15, R6 ;  /* 0x00000006000f7202 */ /* 0x000fce0000000f00 */
.L_x_15:
[----:B------:R-:W-:Y:S05]  /*0dd0*/  BSYNC.RECONVERGENT B2 ;  /* 0x0000000000027941 */ /* 0x000fea0003800200 */
.L_x_14:
[----:B------:R-:W-:Y:S02]  /*0de0*/  DADD R18, RZ, R18 ;  /* 0x00000000ff127229 */ /* 0x000fe40000000012 */
[----:B------:R-:W-:Y:S02]  /*0df0*/  DADD R16, RZ, R16 ;  /* 0x00000000ff107229 */ /* 0x000fe40000000010 */
[----:B------:R-:W-:-:S11]  /*0e00*/  DADD R14, RZ, R14 ;  /* 0x00000000ff0e7229 */ /* 0x000fd6000000000e */
.L_x_1:
[----:B------:R-:W-:Y:S05]  /*0e10*/  BSYNC.RECONVERGENT B1 ;  /* 0x0000000000017941 */ /* 0x000fea0003800200 */
.L_x_0:
[----:B------:R-:W-:Y:S01]  /*0e20*/  ISETP.NE.AND P0, PT, R11, 0x1, PT ;  /* 0x000000010b00780c */ /* 0x000fe20003f05270 */
[----:B------:R-:W-:-:S12]  /*0e30*/  BSSY.RECONVERGENT B1, `(.L_x_16) ;  /* 0x00000d4000017945 */ /* 0x000fd80003800200 */
[----:B------:R-:W-:Y:S05]  /*0e40*/  @!P0 BRA `(.L_x_17) ;  /* 0x0000000c00488947 */ /* 0x000fea0003800000 */
        /* <DEDUP_REMOVED lines=43> */
[----:B------:R-:W-:Y:S01]  /*1100*/  MOV R0, 0x1160 ;  /* 0x0000116000007802 */ /* 0x000fe20000000f00 */
[----:B------:R-:W-:Y:S01]  /*1110*/  IMAD.MOV.U32 R5, RZ, RZ, R7 ;  /* 0x000000ffff057224 */ /* 0x000fe200078e0007 */
[----:B------:R-:W-:Y:S01]  /*1120*/  MOV R7, R23 ;  /* 0x0000001700077202 */ /* 0x000fe20000000f00 */
[----:B------:R-:W-:Y:S02]  /*1130*/  IMAD.MOV.U32 R8, RZ, RZ, R26 ;  /* 0x000000ffff087224 */ /* 0x000fe400078e001a */
[----:B------:R-:W-:-:S07]  /*1140*/  IMAD.MOV.U32 R6, RZ, RZ, R22 ;  /* 0x000000ffff067224 */ /* 0x000fce00078e0016 */
[----:B------:R-:W-:Y:S05]  /*1150*/  CALL.REL.NOINC `($__internal_1_$__cuda_sm20_dsqrt_rn_f64_mediumpath_v1) ;  /* 0x0000001c009c7944 */ /* 0x000fea0003c00000 */
.L_x_19:
[----:B------:R-:W-:Y:S05]  /*1160*/  BSYNC.RECONVERGENT B0 ;  /* 0x0000000000007941 */ /* 0x000fea0003800200 */
.L_x_18:
        /* <DEDUP_REMOVED lines=29> */
.L_x_21:
[----:B------:R-:W-:Y:S05]  /*1340*/  BSYNC.RECONVERGENT B2 ;  /* 0x0000000000027941 */ /* 0x000fea0003800200 */
.L_x_20:
        /* <DEDUP_REMOVED lines=21> */
[----:B------:R-:W-:Y:S01]  /*14a0*/  IMAD.MOV.U32 R4, RZ, RZ, R7 ;  /* 0x000000ffff047224 */ /* 0x000fe200078e0007 */
[----:B------:R-:W-:-:S07]  /*14b0*/  MOV R5, R6 ;  /* 0x0000000600057202 */ /* 0x000fce0000000f00 */
.L_x_23:
[----:B------:R-:W-:Y:S05]  /*14c0*/  BSYNC.RECONVERGENT B2 ;  /* 0x0000000000027941 */ /* 0x000fea0003800200 */
.L_x_22:
        /* <DEDUP_REMOVED lines=21> */
[----:B------:R-:W-:-:S04]  /*1620*/  LOP3.LUT R7, R7, R6, RZ, 0x3c, !PT ;  /* 0x0000000607077212 */ /* 0x000fc800078e3cff */
[----:B------:R-:W-:-:S04]  /*1630*/  LOP3.LUT R6, R7, R6, RZ, 0x3c, !PT ;  /* 0x0000000607067212 */ /* 0x000fc800078e3cff */
[----:B------:R-:W-:-:S07]  /*1640*/  LOP3.LUT R7, R7, R6, RZ, 0x3c, !PT ;  /* 0x0000000607077212 */ /* 0x000fce00078e3cff */
.L_x_25:
[----:B------:R-:W-:Y:S05]  /*1650*/  BSYNC.RECONVERGENT B2 ;  /* 0x0000000000027941 */ /* 0x000fea0003800200 */
.L_x_24:
[----:B------:R-:W0:Y:S02]  /*1660*/  LDC.64 R8, c[0x0][0x380] ;  /* 0x0000e000ff087b82 */ /* 0x000e240000000a00 */
[----:B0-----:R-:W2:Y:S01]  /*1670*/  LDG.E.64 R8, desc[UR4][R8.64+0x170] ;  /* 0x0001700408087981 */ /* 0x001ea2000c1e1b00 */
[----:B------:R-:W0:Y:S01]  /*1680*/  MUFU.RCP64H R21, R25 ;  /* 0x0000001900157308 */ /* 0x000e220000001800 */
[----:B------:R-:W-:Y:S01]  /*1690*/  IMAD.MOV.U32 R20, RZ, RZ, 0x1 ;  /* 0x00000001ff147424 */ /* 0x000fe200078e00ff */
[----:B------:R-:W-:Y:S05]  /*16a0*/  BSSY.RECONVERGENT B2, `(.L_x_26) ;  /* 0x0000018000027945 */ /* 0x000fea0003800200 */
[----:B0-----:R-:W-:-:S08]  /*16b0*/  DFMA R22, R20, -R24, 1 ;  /* 0x3ff000001416742b */ /* 0x001fd00000000818 */
[----:B------:R-:W-:-:S08]  /*16c0*/  DFMA R22, R22, R22, R22 ;  /* 0x000000161616722b */ /* 0x000fd00000000016 */
[----:B------:R-:W-:-:S08]  /*16d0*/  DFMA R22, R20, R22, R20 ;  /* 0x000000161416722b */ /* 0x000fd00000000014 */
[----:B------:R-:W-:-:S08]  /*16e0*/  DFMA R26, R22, -R24, 1 ;  /* 0x3ff00000161a742b */ /* 0x000fd00000000818 */
[----:B------:R-:W-:Y:S02]  /*16f0*/  DFMA R26, R22, R26, R22 ;  /* 0x0000001a161a722b */ /* 0x000fe40000000016 */
[----:B--2---:R-:W-:-:S08]  /*1700*/  DMUL R20, R8, R2 ;  /* 0x0000000208147228 */ /* 0x004fd00000000000 */
[----:B------:R-:W-:Y:S02]  /*1710*/  DMUL R2, R20, R26 ;  /* 0x0000001a14027228 */ /* 0x000fe40000000000 */
[----:B------:R-:W-:-:S06]  /*1720*/  FSETP.GEU.AND P1, PT, |R21|, 6.5827683646048100446e-37, PT ;  /* 0x036000001500780b */ /* 0x000fcc0003f2e200 */
[----:B------:R-:W-:-:S08]  /*1730*/  DFMA R22, R2, -R24, R20 ;  /* 0x800000180216722b */ /* 0x000fd00000000014 */
[----:B------:R-:W-:Y:S02]  /*1740*/  DFMA R2, R26, R22, R2 ;  /* 0x000000161a02722b */ /* 0x000fe40000000002 */
[C---:B------:R-:W-:Y:S02]  /*1750*/  DMUL R26, R8.reuse, R4 ;  /* 0x00000004081a7228 */ /* 0x040fe40000000000 */
[----:B------:R-:W-:-:S06]  /*1760*/  DMUL R4, R8, R6 ;  /* 0x0000000608047228 */ /* 0x000fcc0000000000 */
        /* <DEDUP_REMOVED lines=11> */
.L_x_27:
[----:B------:R-:W-:Y:S05]  /*1820*/  BSYNC.RECONVERGENT B2 ;  /* 0x0000000000027941 */ /* 0x000fea0003800200 */
.L_x_26:
        /* <DEDUP_REMOVED lines=23> */
.L_x_29:
[----:B------:R-:W-:Y:S05]  /*19a0*/  BSYNC.RECONVERGENT B2 ;  /* 0x0000000000027941 */ /* 0x000fea0003800200 */
.L_x_28:
[----:B------:R-:W0:Y:S01]  /*19b0*/  MUFU.RCP64H R7, R25 ;  /* 0x0000001900077308 */ /* 0x000e220000001800 */
[----:B------:R-:W-:Y:S01]  /*19c0*/  MOV R6, 0x1 ;  /* 0x0000000100067802 */ /* 0x000fe20000000f00 */
[----:B------:R-:W-:Y:S01]  /*19d0*/  BSSY.RECONVERGENT B2, `(.L_x_30) ;  /* 0x0000016000027945 */ /* 0x000fe20003800200 */
[----:B------:R-:W-:-:S04]  /*19e0*/  FSETP.GEU.AND P1, PT, |R5|, 6.5827683646048100446e-37, PT ;  /* 0x036000000500780b */ /* 0x000fc80003f2e200 */
        /* <DEDUP_REMOVED lines=20> */
.L_x_31:
[----:B------:R-:W-:Y:S05]  /*1b30*/  BSYNC.RECONVERGENT B2 ;  /* 0x0000000000027941 */ /* 0x000fea0003800200 */
.L_x_30:
[----:B------:R-:W-:Y:S02]  /*1b40*/  DADD R18, R18, R2 ;  /* 0x0000000012127229 */ /* 0x000fe40000000002 */
[----:B------:R-:W-:Y:S02]  /*1b50*/  DADD R16, R16, R28 ;  /* 0x0000000010107229 */ /* 0x000fe4000000001c */
[----:B------:R-:W-:-:S11]  /*1b60*/  DADD R14, R14, R6 ;  /* 0x000000000e0e7229 */ /* 0x000fd60000000006 */
.L_x_17:
[----:B------:R-:W-:Y:S05]  /*1b70*/  BSYNC.RECONVERGENT B1 ;  /* 0x0000000000017941 */ /* 0x000fea0003800200 */
.L_x_16:
        /* <DEDUP_REMOVED lines=40> */
[----:B------:R-:W-:Y:S01]  /*1e00*/  IADD3 R9, PT, PT, R7, -0x100000, RZ ;  /* 0xfff0000007097810 */ /* 0x000fe20007ffe0ff */
[----:B------:R-:W-:-:S05]  /*1e10*/  IMAD.MOV.U32 R8, RZ, RZ, R6 ;  /* 0x000000ffff087224 */ /* 0x000fca00078e0006 */
[----:B------:R-:W-:-:S08]  /*1e20*/  DFMA R22, R20, -R20, R10 ;  /* 0x800000141416722b */ /* 0x000fd0000000000a */
[----:B------:R-:W-:Y:S01]  /*1e30*/  DFMA R30, R22, R8, R20 ;  /* 0x00000008161e722b */ /* 0x000fe20000000014 */
[----:B------:R-:W-:Y:S10]  /*1e40*/  @!P0 BRA `(.L_x_35) ;  /* 0x0000000000208947 */ /* 0x000ff40003800000 */
[----:B------:R-:W-:Y:S01]  /*1e50*/  IMAD.MOV.U32 R8, RZ, RZ, R6 ;  /* 0x000000ffff087224 */ /* 0x000fe200078e0006 */
[----:B------:R-:W-:Y:S01]  /*1e60*/  MOV R6, R22 ;  /* 0x0000001600067202 */ /* 0x000fe20000000f00 */
[----:B------:R-:W-:Y:S01]  /*1e70*/  IMAD.MOV.U32 R5, RZ, RZ, R11 ;  /* 0x000000ffff057224 */ /* 0x000fe200078e000b */
[----:B------:R-:W-:Y:S01]  /*1e80*/  MOV R0, 0x1eb0 ;  /* 0x00001eb000007802 */ /* 0x000fe20000000f00 */
[----:B------:R-:W-:-:S07]  /*1e90*/  IMAD.MOV.U32 R7, RZ, RZ, R23 ;  /* 0x000000ffff077224 */ /* 0x000fce00078e0017 */
[----:B------:R-:W-:Y:S05]  /*1ea0*/  CALL.REL.NOINC `($__internal_1_$__cuda_sm20_dsqrt_rn_f64_mediumpath_v1) ;  /* 0x0000001000487944 */ /* 0x000fea0003c00000 */
[----:B------:R-:W-:Y:S02]  /*1eb0*/  IMAD.MOV.U32 R30, RZ, RZ, R24 ;  /* 0x000000ffff1e7224 */ /* 0x000fe400078e0018 */
[----:B------:R-:W-:-:S07]  /*1ec0*/  IMAD.MOV.U32 R31, RZ, RZ, R25 ;  /* 0x000000ffff1f7224 */ /* 0x000fce00078e0019 */
.L_x_35:
[----:B------:R-:W-:Y:S05]  /*1ed0*/  BSYNC.RECONVERGENT B0 ;  /* 0x0000000000007941 */ /* 0x000fea0003800200 */
.L_x_34:
[----:B------:R-:W-:Y:S01]  /*1ee0*/  DMUL R24, R30, R30 ;  /* 0x0000001e1e187228 */ /* 0x000fe20000000000 */
[----:B------:R-:W-:Y:S01]  /*1ef0*/  MOV R4, 0x1 ;  /* 0x0000000100047802 */ /* 0x000fe20000000f00 */
        /* <DEDUP_REMOVED lines=27> */
.L_x_37:
[----:B------:R-:W-:Y:S05]  /*20b0*/  BSYNC.RECONVERGENT B2 ;  /* 0x0000000000027941 */ /* 0x000fea0003800200 */
.L_x_36:
        /* <DEDUP_REMOVED lines=21> */
[----:B------:R-:W-:Y:S01]  /*2210*/  MOV R4, R7 ;  /* 0x0000000700047202 */ /* 0x000fe20000000f00 */
[----:B------:R-:W-:-:S07]  /*2220*/  IMAD.MOV.U32 R5, RZ, RZ, R6 ;  /* 0x000000ffff057224 */ /* 0x000fce00078e0006 */
.L_x_39:
[----:B------:R-:W-:Y:S05]  /*2230*/  BSYNC.RECONVERGENT B2 ;  /* 0x0000000000027941 */ /* 0x000fea0003800200 */
.L_x_38:
        /* <DEDUP_REMOVED lines=24> */
.L_x_41:
[----:B------:R-:W-:Y:S05]  /*23c0*/  BSYNC.RECONVERGENT B2 ;  /* 0x0000000000027941 */ /* 0x000fea0003800200 */
.L_x_40:
        /* <DEDUP_REMOVED lines=28> */
.L_x_43:
[----:B------:R-:W-:Y:S05]  /*2590*/  BSYNC.RECONVERGENT B2 ;  /* 0x0000000000027941 */ /* 0x000fea0003800200 */
.L_x_42:
        /* <DEDUP_REMOVED lines=23> */
.L_x_45:
[----:B------:R-:W-:Y:S05]  /*2710*/  BSYNC.RECONVERGENT B2 ;  /* 0x0000000000027941 */ /* 0x000fea0003800200 */
.L_x_44:
        /* <DEDUP_REMOVED lines=24> */
.L_x_47:
[----:B------:R-:W-:Y:S05]  /*28a0*/  BSYNC.RECONVERGENT B2 ;  /* 0x0000000000027941 */ /* 0x000fea0003800200 */
.L_x_46:
[----:B------:R-:W-:Y:S02]  /*28b0*/  DADD R18, R18, R2 ;  /* 0x0000000012127229 */ /* 0x000fe40000000002 */
[----:B------:R-:W-:Y:S02]  /*28c0*/  DADD R16, R16, R26 ;  /* 0x0000000010107229 */ /* 0x000fe4000000001a */
[----:B------:R-:W-:-:S11]  /*28d0*/  DADD R14, R14, R6 ;  /* 0x000000000e0e7229 */ /* 0x000fd60000000006 */
.L_x_33:
[----:B------:R-:W-:Y:S05]  /*28e0*/  BSYNC.RECONVERGENT B1 ;  /* 0x0000000000017941 */ /* 0x000fea0003800200 */
.L_x_32:
[----:B------:R-:W2:Y:S04]  /*28f0*/  LDG.E.64 R2, desc[UR4][R12.64+0x18] ;  /* 0x000018040c027981 */ /* 0x000ea8000c1e1b00 */
[----:B------:R-:W3:Y:S04]  /*2900*/  LDG.E.64 R4, desc[UR4][R12.64+0x20] ;  /* 0x000020040c047981 */ /* 0x000ee8000c1e1b00 */
[----:B------:R-:W4:Y:S04]  /*2910*/  LDG.E.64 R6, desc[UR4][R12.64+0x28] ;  /* 0x000028040c067981 */ /* 0x000f28000c1e1b00 */
[----:B------:R-:W-:Y:S04]  /*2920*/  STG.E.64 desc[UR4][R12.64+0x128], R18 ;  /* 0x000128120c007986 */ /* 0x000fe8000c101b04 */
[----:B------:R-:W-:Y:S04]  /*2930*/  STG.E.64 desc[UR4][R12.64+0x130], R16 ;  /* 0x000130100c007986 */ /* 0x000fe8000c101b04 */
[----:B------:R-:W-:Y:S04]  /*2940*/  STG.E.64 desc[UR4][R12.64+0x138], R14 ;  /* 0x0001380e0c007986 */ /* 0x000fe8000c101b04 */
[----:B--2---:R-:W-:Y:S04]  /*2950*/  STG.E.64 desc[UR4][R12.64+0x110], R2 ;  /* 0x000110020c007986 */ /* 0x004fe8000c101b04 */
[----:B---3--:R-:W-:Y:S04]  /*2960*/  STG.E.64 desc[UR4][R12.64+0x118], R4 ;  /* 0x000118040c007986 */ /* 0x008fe8000c101b04 */
[----:B----4-:R-:W-:Y:S01]  /*2970*/  STG.E.64 desc[UR4][R12.64+0x120], R6 ;  /* 0x000120060c007986 */ /* 0x010fe2000c101b04 */
[----:B------:R-:W-:Y:S05]  /*2980*/  EXIT ;  /* 0x000000000000794d */ /* 0x000fea0003800000 */
        .weak           $__internal_0_$__cuda_sm20_div_rn_f64_full
        .type           $__internal_0_$__cuda_sm20_div_rn_f64_full,@function
        .size           $__internal_0_$__cuda_sm20_div_rn_f64_full,($__internal_1_$__cuda_sm20_dsqrt_rn_f64_mediumpath_v1 - $__internal_0_$__cuda_sm20_div_rn_f64_full)
$__internal_0_$__cuda_sm20_div_rn_f64_full:
[C---:B------:R-:W-:Y:S01]  /*2990*/  FSETP.GEU.AND P0, PT, |R23|.reuse, 1.469367938527859385e-39, PT ;  /* 0x001000001700780b */ /* 0x040fe20003f0e200 */
[----:B------:R-:W-:Y:S01]  /*29a0*/  IMAD.MOV.U32 R32, RZ, RZ, 0x1 ;  /* 0x00000001ff207424 */ /* 0x000fe200078e00ff */
[----:B------:R-:W-:Y:S01]  /*29b0*/  LOP3.LUT R20, R23, 0x800fffff, RZ, 0xc0, !PT ;  /* 0x800fffff17147812 */ /* 0x000fe200078ec0ff */
[----:B------:R-:W-:Y:S01]  /*29c0*/  IMAD.MOV.U32 R34, RZ, RZ, R7 ;  /* 0x000000ffff227224 */ /* 0x000fe200078e0007 */
[----:B------:R-:W-:Y:S01]  /*29d0*/  MOV R35, R6 ;  /* 0x0000000600237202 */ /* 0x000fe20000000f00 */
[----:B------:R-:W-:Y:S01]  /*29e0*/  BSSY.RECONVERGENT B0, `(.L_x_48) ;  /* 0x0000059000007945 */ /* 0x000fe20003800200 */
[----:B------:R-:W-:Y:S01]  /*29f0*/  LOP3.LUT R21, R20, 0x3ff00000, RZ, 0xfc, !PT ;  /* 0x3ff0000014157812 */ /* 0x000fe200078efcff */
[----:B------:R-:W-:Y:S01]  /*2a00*/  IMAD.MOV.U32 R20, RZ, RZ, R22 ;  /* 0x000000ffff147224 */ /* 0x000fe200078e0016 */
[C---:B------:R-:W-:Y:S02]  /*2a10*/  FSETP.GEU.AND P2, PT, |R35|.reuse, 1.469367938527859385e-39, PT ;  /* 0x001000002300780b */ /* 0x040fe40003f4e200 */
[----:B------:R-:W-:-:S02]  /*2a20*/  LOP3.LUT R6, R35, 0x7ff00000, RZ, 0xc0, !PT ;  /* 0x7ff0000023067812 */ /* 0x000fc400078ec0ff */
[----:B------:R-:W-:Y:S01]  /*2a30*/  LOP3.LUT R8, R23, 0x7ff00000, RZ, 0xc0, !PT ;  /* 0x7ff0000017087812 */ /* 0x000fe200078ec0ff */
[----:B------:R-:W-:-:S03]  /*2a40*/  @!P0 DMUL R20, R22, 8.98846567431157953865e+307 ;  /* 0x7fe0000016148828 */ /* 0x000fc60000000000 */
[----:B------:R-:W-:-:S03]  /*2a50*/  ISETP.GE.U32.AND P1, PT, R6, R8, PT ;  /* 0x000000080600720c */ /* 0x000fc60003f26070 */
[----:B------:R-:W0:Y:S02]  /*2a60*/  MUFU.RCP64H R33, R21 ;  /* 0x0000001500217308 */ /* 0x000e240000001800 */
[----:B------:R-:W-:Y:S02]  /*2a70*/  @!P2 LOP3.LUT R7, R23, 0x7ff00000, RZ, 0xc0, !PT ;  /* 0x7ff000001707a812 */ /* 0x000fe400078ec0ff */
[----:B------:R-:W-:Y:S02]  /*2a80*/  @!P2 MOV R38, RZ ;  /* 0x000000ff0026a202 */ /* 0x000fe40000000f00 */
[----:B------:R-:W-:Y:S01]  /*2a90*/  @!P2 ISETP.GE.U32.AND P3, PT, R6, R7, PT ;  /* 0x000000070600a20c */ /* 0x000fe20003f66070 */
[----:B------:R-:W-:Y:S01]  /*2aa0*/  IMAD.MOV.U32 R7, RZ, RZ, 0x1ca00000 ;  /* 0x1ca00000ff077424 */ /* 0x000fe200078e00ff */
[----:B------:R-:W-:-:S04]  /*2ab0*/  @!P0 LOP3.LUT R8, R21, 0x7ff00000, RZ, 0xc0, !PT ;  /* 0x7ff0000015088812 */ /* 0x000fc800078ec0ff */
[C---:B------:R-:W-:Y:S02]  /*2ac0*/  @!P2 SEL R10, R7.reuse, 0x63400000, !P3 ;  /* 0x63400000070aa807 */ /* 0x040fe40005800000 */
[----:B------:R-:W-:Y:S02]  /*2ad0*/  SEL R9, R7, 0x63400000, !P1 ;  /* 0x6340000007097807 */ /* 0x000fe40004800000 */
[----:B------:R-:W-:Y:S01]  /*2ae0*/  @!P2 LOP3.LUT R10, R10, 0x80000000, R35, 0xf8, !PT ;  /* 0x800000000a0aa812 */ /* 0x000fe200078ef823 */
[----:B0-----:R-:W-:-:S03]  /*2af0*/  DFMA R36, R32, -R20, 1 ;  /* 0x3ff000002024742b */ /* 0x001fc60000000814 */
[----:B------:R-:W-:-:S05]  /*2b00*/  @!P2 LOP3.LUT R39, R10, 0x100000, RZ, 0xfc, !PT ;  /* 0x001000000a27a812 */ /* 0x000fca00078efcff */
[----:B------:R-:W-:-:S08]  /*2b10*/  DFMA R36, R36, R36, R36 ;  /* 0x000000242424722b */ /* 0x000fd00000000024 */
[----:B------:R-:W-:Y:S01]  /*2b20*/  DFMA R32, R32, R36, R32 ;  /* 0x000000242020722b */ /* 0x000fe20000000020 */
[----:B------:R-:W-:Y:S01]  /*2b30*/  LOP3.LUT R37, R9, 0x800fffff, R35, 0xf8, !PT ;  /* 0x800fffff09257812 */ /* 0x000fe200078ef823 */
[----:B------:R-:W-:Y:S02]  /*2b40*/  IMAD.MOV.U32 R36, RZ, RZ, R34 ;  /* 0x000000ffff247224 */ /* 0x000fe400078e0022 */
[----:B------:R-:W-:-:S04]  /*2b50*/  IMAD.MOV.U32 R9, RZ, RZ, R6 ;  /* 0x000000ffff097224 */ /* 0x000fc800078e0006 */
[----:B------:R-:W-:Y:S02]  /*2b60*/  DFMA R40, R32, -R20, 1 ;  /* 0x3ff000002028742b */ /* 0x000fe40000000814 */
[----:B------:R-:W-:-:S06]  /*2b70*/  @!P2 DFMA R36, R36, 2, -R38 ;  /* 0x400000002424a82b */ /* 0x000fcc0000000826 */
[----:B------:R-:W-:-:S04]  /*2b80*/  DFMA R40, R32, R40, R32 ;  /* 0x000000282028722b */ /* 0x000fc80000000020 */
[----:B------:R-:W-:-:S04]  /*2b90*/  @!P2 LOP3.LUT R9, R37, 0x7ff00000, RZ, 0xc0, !PT ;  /* 0x7ff000002509a812 */ /* 0x000fc800078ec0ff */
[----:B------:R-:W-:Y:S01]  /*2ba0*/  DMUL R38, R40, R36 ;  /* 0x0000002428267228 */ /* 0x000fe20000000000 */
[----:B------:R-:W-:-:S05]  /*2bb0*/  VIADD R10, R9, 0xffffffff ;  /* 0xffffffff090a7836 */ /* 0x000fca0000000000 */
[----:B------:R-:W-:Y:S01]  /*2bc0*/  ISETP.GT.U32.AND P0, PT, R10, 0x7feffffe, PT ;  /* 0x7feffffe0a00780c */ /* 0x000fe20003f04070 */
[----:B------:R-:W-:Y:S01]  /*2bd0*/  VIADD R10, R8, 0xffffffff ;  /* 0xffffffff080a7836 */ /* 0x000fe20000000000 */
[----:B------:R-:W-:-:S04]  /*2be0*/  DFMA R32, R38, -R20, R36 ;  /* 0x800000142620722b */ /* 0x000fc80000000024 */
[----:B------:R-:W-:-:S04]  /*2bf0*/  ISETP.GT.U32.OR P0, PT, R10, 0x7feffffe, P0 ;  /* 0x7feffffe0a00780c */ /* 0x000fc80000704470 */
[----:B------:R-:W-:-:S09]  /*2c00*/  DFMA R32, R40, R32, R38 ;  /* 0x000000202820722b */ /* 0x000fd20000000026 */
[----:B------:R-:W-:Y:S05]  /*2c10*/  @P0 BRA `(.L_x_49) ;  /* 0x0000000000740947 */ /* 0x000fea0003800000 */
[----:B------:R-:W-:-:S04]  /*2c20*/  LOP3.LUT R8, R23, 0x7ff00000, RZ, 0xc0, !PT ;  /* 0x7ff0000017087812 */ /* 0x000fc800078ec0ff */
[CC--:B------:R-:W-:Y:S02]  /*2c30*/  VIADDMNMX R9, R6.reuse, -R8.reuse, 0xb9600000, !PT ;  /* 0xb960000006097446 */ /* 0x0c0fe40007800908 */
[----:B------:R-:W-:Y:S01]  /*2c40*/  ISETP.GE.U32.AND P0, PT, R6, R8, PT ;  /* 0x000000080600720c */ /* 0x000fe20003f06070 */
[----:B------:R-:W-:Y:S01]  /*2c50*/  IMAD.MOV.U32 R8, RZ, RZ, RZ ;  /* 0x000000ffff087224 */ /* 0x000fe200078e00ff */
[----:B------:R-:W-:Y:S02]  /*2c60*/  VIMNMX R9, PT, PT, R9, 0x46a00000, PT ;  /* 0x46a0000009097848 */ /* 0x000fe40003fe0100 */
[----:B------:R-:W-:-:S04]  /*2c70*/  SEL R7, R7, 0x63400000, !P0 ;  /* 0x6340000007077807 */ /* 0x000fc80004000000 */
[----:B------:R-:W-:-:S05]  /*2c80*/  IADD3 R7, PT, PT, -R7, R9, RZ ;  /* 0x0000000907077210 */ /* 0x000fca0007ffe1ff */
[----:B------:R-:W-:-:S06]  /*2c90*/  VIADD R9, R7, 0x7fe00000 ;  /* 0x7fe0000007097836 */ /* 0x000fcc0000000000 */
[----:B------:R-:W-:-:S10]  /*2ca0*/  DMUL R38, R32, R8 ;  /* 0x0000000820267228 */ /* 0x000fd40000000000 */
[----:B------:R-:W-:-:S13]  /*2cb0*/  FSETP.GTU.AND P0, PT, |R39|, 1.469367938527859385e-39, PT ;  /* 0x001000002700780b */ /* 0x000fda0003f0c200 */
[----:B------:R-:W-:Y:S05]  /*2cc0*/  @P0 BRA `(.L_x_50) ;  /* 0x0000000000a80947 */ /* 0x000fea0003800000 */
[----:B------:R-:W-:-:S06]  /*2cd0*/  DFMA R20, R32, -R20, R36 ;  /* 0x800000142014722b */ /* 0x000fcc0000000024 */
[----:B------:R-:W-:-:S04]  /*2ce0*/  IMAD.MOV.U32 R20, RZ, RZ, RZ ;  /* 0x000000ffff147224 */ /* 0x000fc800078e00ff */
[C---:B------:R-:W-:Y:S02]  /*2cf0*/  FSETP.NEU.AND P0, PT, R21.reuse, RZ, PT ;  /* 0x000000ff1500720b */ /* 0x040fe40003f0d000 */
[----:B------:R-:W-:-:S04]  /*2d00*/  LOP3.LUT R6, R21, 0x80000000, R23, 0x48, !PT ;  /* 0x8000000015067812 */ /* 0x000fc800078e4817 */
[----:B------:R-:W-:-:S07]  /*2d10*/  LOP3.LUT R21, R6, R9, RZ, 0xfc, !PT ;  /* 0x0000000906157212 */ /* 0x000fce00078efcff */
[----:B------:R-:W-:Y:S05]  /*2d20*/  @!P0 BRA `(.L_x_50) ;  /* 0x0000000000908947 */ /* 0x000fea0003800000 */
[C---:B------:R-:W-:Y:S01]  /*2d30*/  IADD3 R9, PT, PT, -R7.reuse, RZ, RZ ;  /* 0x000000ff07097210 */ /* 0x040fe20007ffe1ff */
[----:B------:R-:W-:Y:S01]  /*2d40*/  IMAD.MOV.U32 R8, RZ, RZ, RZ ;  /* 0x000000ffff087224 */ /* 0x000fe200078e00ff */
[----:B------:R-:W-:-:S05]  /*2d50*/  IADD3 R7, PT, PT, -R7, -0x43300000, RZ ;  /* 0xbcd0000007077810 */ /* 0x000fca0007ffe1ff */
[----:B------:R-:W-:Y:S02]  /*2d60*/  DFMA R8, R38, -R8, R32 ;  /* 0x800000082608722b */ /* 0x000fe40000000020 */
[----:B------:R-:W-:-:S08]  /*2d70*/  DMUL.RP R32, R32, R20 ;  /* 0x0000001420207228 */ /* 0x000fd00000008000 */
[----:B------:R-:W-:Y:S02]  /*2d80*/  FSETP.NEU.AND P0, PT, |R9|, R7, PT ;  /* 0x000000070900720b */ /* 0x000fe40003f0d200 */
[----:B------:R-:W-:Y:S02]  /*2d90*/  LOP3.LUT R6, R33, R6, RZ, 0x3c, !PT ;  /* 0x0000000621067212 */ /* 0x000fe400078e3cff */
[----:B------:R-:W-:Y:S02]  /*2da0*/  FSEL R7, R32, R38, !P0 ;  /* 0x0000002620077208 */ /* 0x000fe40004000000 */
[----:B------:R-:W-:-:S03]  /*2db0*/  FSEL R6, R6, R39, !P0 ;  /* 0x0000002706067208 */ /* 0x000fc60004000000 */
[----:B------:R-:W-:Y:S02]  /*2dc0*/  IMAD.MOV.U32 R38, RZ, RZ, R7 ;  /* 0x000000ffff267224 */ /* 0x000fe400078e0007 */
[----:B------:R-:W-:Y:S01]  /*2dd0*/  IMAD.MOV.U32 R39, RZ, RZ, R6 ;  /* 0x000000ffff277224 */ /* 0x000fe200078e0006 */
[----:B------:R-:W-:Y:S06]  /*2de0*/  BRA `(.L_x_50) ;  /* 0x0000000000607947 */ /* 0x000fec0003800000 */
.L_x_49:
[----:B------:R-:W-:-:S14]  /*2df0*/  DSETP.NAN.AND P0, PT, R34, R34, PT ;  /* 0x000000222200722a */ /* 0x000fdc0003f08000 */
[----:B------:R-:W-:Y:S05]  /*2e00*/  @P0 BRA `(.L_x_51) ;  /* 0x00000000004c0947 */ /* 0x000fea0003800000 */
[----:B------:R-:W-:-:S14]  /*2e10*/  DSETP.NAN.AND P0, PT, R22, R22, PT ;  /* 0x000000161600722a */ /* 0x000fdc0003f08000 */
[----:B------:R-:W-:Y:S05]  /*2e20*/  @P0 BRA `(.L_x_52) ;  /* 0x0000000000340947 */ /* 0x000fea0003800000 */
[----:B------:R-:W-:Y:S01]  /*2e30*/  ISETP.NE.AND P0, PT, R9, R8, PT ;  /* 0x000000080900720c */ /* 0x000fe20003f05270 */
[----:B------:R-:W-:Y:S01]  /*2e40*/  IMAD.MOV.U32 R39, RZ, RZ, -0x80000 ;  /* 0xfff80000ff277424 */ /* 0x000fe200078e00ff */
[----:B------:R-:W-:-:S11]  /*2e50*/  MOV R38, 0x0 ;  /* 0x0000000000267802 */ /* 0x000fd60000000f00 */
[----:B------:R-:W-:Y:S05]  /*2e60*/  @!P0 BRA `(.L_x_50) ;  /* 0x0000000000408947 */ /* 0x000fea0003800000 */
[----:B------:R-:W-:Y:S02]  /*2e70*/  ISETP.NE.AND P0, PT, R9, 0x7ff00000, PT ;  /* 0x7ff000000900780c */ /* 0x000fe40003f05270 */
[----:B------:R-:W-:Y:S02]  /*2e80*/  LOP3.LUT R22, R35, 0x80000000, R23, 0x48, !PT ;  /* 0x8000000023167812 */ /* 0x000fe400078e4817 */
[----:B------:R-:W-:-:S13]  /*2e90*/  ISETP.EQ.OR P0, PT, R8, RZ, !P0 ;  /* 0x000000ff0800720c */ /* 0x000fda0004702670 */
[----:B------:R-:W-:Y:S01]  /*2ea0*/  @P0 LOP3.LUT R6, R22, 0x7ff00000, RZ, 0xfc, !PT ;  /* 0x7ff0000016060812 */ /* 0x000fe200078efcff */
[----:B------:R-:W-:Y:S01]  /*2eb0*/  @!P0 IMAD.MOV.U32 R38, RZ, RZ, RZ ;  /* 0x000000ffff268224 */ /* 0x000fe200078e00ff */
[----:B------:R-:W-:Y:S01]  /*2ec0*/  @P0 MOV R38, RZ ;  /* 0x000000ff00260202 */ /* 0x000fe20000000f00 */
[----:B------:R-:W-:Y:S02]  /*2ed0*/  @!P0 IMAD.MOV.U32 R39, RZ, RZ, R22 ;  /* 0x000000ffff278224 */ /* 0x000fe400078e0016 */
[----:B------:R-:W-:Y:S01]  /*2ee0*/  @P0 IMAD.MOV.U32 R39, RZ, RZ, R6 ;  /* 0x000000ffff270224 */ /* 0x000fe200078e0006 */
[----:B------:R-:W-:Y:S06]  /*2ef0*/  BRA `(.L_x_50) ;  /* 0x00000000001c7947 */ /* 0x000fec0003800000 */
.L_x_52:
[----:B------:R-:W-:Y:S01]  /*2f00*/  LOP3.LUT R6, R23, 0x80000, RZ, 0xfc, !PT ;  /* 0x0008000017067812 */ /* 0x000fe200078efcff */
[----:B------:R-:W-:-:S04]  /*2f10*/  IMAD.MOV.U32 R38, RZ, RZ, R22 ;  /* 0x000000ffff267224 */ /* 0x000fc800078e0016 */
[----:B------:R-:W-:Y:S01]  /*2f20*/  IMAD.MOV.U32 R39, RZ, RZ, R6 ;  /* 0x000000ffff277224 */ /* 0x000fe200078e0006 */
[----:B------:R-:W-:Y:S06]  /*2f30*/  BRA `(.L_x_50) ;  /* 0x00000000000c7947 */ /* 0x000fec0003800000 */
.L_x_51:
[----:B------:R-:W-:Y:S02]  /*2f40*/  LOP3.LUT R6, R35, 0x80000, RZ, 0xfc, !PT ;  /* 0x0008000023067812 */ /* 0x000fe400078efcff */
[----:B------:R-:W-:-:S03]  /*2f50*/  MOV R38, R34 ;  /* 0x0000002200267202 */ /* 0x000fc60000000f00 */
[----:B------:R-:W-:-:S07]  /*2f60*/  IMAD.MOV.U32 R39, RZ, RZ, R6 ;  /* 0x000000ffff277224 */ /* 0x000fce00078e0006 */
.L_x_50:
[----:B------:R-:W-:Y:S05]  /*2f70*/  BSYNC.RECONVERGENT B0 ;  /* 0x0000000000007941 */ /* 0x000fea0003800200 */
.L_x_48:
[----:B------:R-:W-:Y:S01]  /*2f80*/  MOV R8, R0 ;  /* 0x0000000000087202 */ /* 0x000fe20000000f00 */
[----:B------:R-:W-:Y:S02]  /*2f90*/  IMAD.MOV.U32 R9, RZ, RZ, 0x0 ;  /* 0x00000000ff097424 */ /* 0x000fe400078e00ff */
[----:B------:R-:W-:Y:S02]  /*2fa0*/  IMAD.MOV.U32 R7, RZ, RZ, R38 ;  /* 0x000000ffff077224 */ /* 0x000fe400078e0026 */
[----:B------:R-:W-:Y:S01]  /*2fb0*/  IMAD.MOV.U32 R6, RZ, RZ, R39 ;  /* 0x000000ffff067224 */ /* 0x000fe200078e0027 */
[----:B------:R-:W-:Y:S06]  /*2fc0*/  RET.REL.NODEC R8 `(_Z8DeriveKSILi4EEvP8Particle) ;  /* 0xffffffd0080c7950 */ /* 0x000fec0003c3ffff */
        .weak           $__internal_1_$__cuda_sm20_dsqrt_rn_f64_mediumpath_v1
        .type           $__internal_1_$__cuda_sm20_dsqrt_rn_f64_mediumpath_v1,@function
        .size           $__internal_1_$__cuda_sm20_dsqrt_rn_f64_mediumpath_v1,(.L_x_267 - $__internal_1_$__cuda_sm20_dsqrt_rn_f64_mediumpath_v1)
$__internal_1_$__cuda_sm20_dsqrt_rn_f64_mediumpath_v1:
[----:B------:R-:W-:Y:S01]  /*2fd0*/  ISETP.GE.U32.AND P0, PT, R4, -0x3400000, PT ;  /* 0xfcc000000400780c */ /* 0x000fe20003f06070 */
[----:B------:R-:W-:Y:S01]  /*2fe0*/  BSSY.RECONVERGENT B2, `(.L_x_53) ;  /* 0x0000024000027945 */ /* 0x000fe20003800200 */
[----:B------:R-:W-:-:S11]  /*2ff0*/  IMAD.MOV.U32 R4, RZ, RZ, R10 ;  /* 0x000000ffff047224 */ /* 0x000fd600078e000a */
[----:B------:R-:W-:Y:S05]  /*3000*/  @!P0 BRA `(.L_x_54) ;  /* 0x0000000000208947 */ /* 0x000fea0003800000 */
[----:B------:R-:W-:-:S10]  /*3010*/  DFMA.RM R6, R6, R8, R20 ;  /* 0x000000080606722b */ /* 0x000fd40000004014 */
[----:B------:R-:W-:-:S05]  /*3020*/  IADD3 R8, P0, PT, R6, 0x1, RZ ;  /* 0x0000000106087810 */ /* 0x000fca0007f1e0ff */
[----:B------:R-:W-:-:S06]  /*3030*/  IMAD.X R9, RZ, RZ, R7, P0 ;  /* 0x000000ffff097224 */ /* 0x000fcc00000e0607 */
[----:B------:R-:W-:-:S08]  /*3040*/  DFMA.RP R4, -R6, R8, R4 ;  /* 0x000000080604722b */ /* 0x000fd00000008104 */
[----:B------:R-:W-:-:S06]  /*3050*/  DSETP.GT.AND P0, PT, R4, RZ, PT ;  /* 0x000000ff0400722a */ /* 0x000fcc0003f04000 */
[----:B------:R-:W-:Y:S02]  /*3060*/  FSEL R6, R8, R6, P0 ;  /* 0x0000000608067208 */ /* 0x000fe40000000000 */
[----:B------:R-:W-:Y:S01]  /*3070*/  FSEL R7, R9, R7, P0 ;  /* 0x0000000709077208 */ /* 0x000fe20000000000 */
[----:B------:R-:W-:Y:S06]  /*3080*/  BRA `(.L_x_55) ;  /* 0x0000000000647947 */ /* 0x000fec0003800000 */
.L_x_54:
[----:B------:R-:W-:-:S14]  /*3090*/  DSETP.NE.AND P0, PT, R4, RZ, PT ;  /* 0x000000ff0400722a */ /* 0x000fdc0003f05000 */
[----:B------:R-:W-:Y:S05]  /*30a0*/  @!P0 BRA `(.L_x_56) ;  /* 0x0000000000588947 */ /* 0x000fea0003800000 */
[----:B------:R-:W-:-:S13]  /*30b0*/  ISETP.GE.AND P0, PT, R5, RZ, PT ;  /* 0x000000ff0500720c */ /* 0x000fda0003f06270 */
[----:B------:R-:W-:Y:S01]  /*30c0*/  @!P0 MOV R6, 0x0 ;  /* 0x0000000000068802 */ /* 0x000fe20000000f00 */
[----:B------:R-:W-:Y:S01]  /*30d0*/  @!P0 IMAD.MOV.U32 R7, RZ, RZ, -0x80000 ;  /* 0xfff80000ff078424 */ /* 0x000fe200078e00ff */
[----:B------:R-:W-:Y:S06]  /*30e0*/  @!P0 BRA `(.L_x_55) ;  /* 0x00000000004c8947 */ /* 0x000fec0003800000 */
[----:B------:R-:W-:-:S13]  /*30f0*/  ISETP.GT.AND P0, PT, R5, 0x7fefffff, PT ;  /* 0x7fefffff0500780c */ /* 0x000fda0003f04270 */
[----:B------:R-:W-:Y:S05]  /*3100*/  @P0 BRA `(.L_x_56) ;  /* 0x0000000000400947 */ /* 0x000fea0003800000 */
[----:B------:R-:W-:Y:S01]  /*3110*/  DMUL R4, R4, 8.11296384146066816958e+31 ;  /* 0x4690000004047828 */ /* 0x000fe20000000000 */
[----:B------:R-:W-:Y:S01]  /*3120*/  IMAD.MOV.U32 R8, RZ, RZ, RZ ;  /* 0x000000ffff087224 */ /* 0x000fe200078e00ff */
[----:B------:R-:W-:Y:S01]  /*3130*/  MOV R21, 0x3fd80000 ;  /* 0x3fd8000000157802 */ /* 0x000fe20000000f00 */
[----:B------:R-:W-:-:S03]  /*3140*/  IMAD.MOV.U32 R20, RZ, RZ, 0x0 ;  /* 0x00000000ff147424 */ /* 0x000fc600078e00ff */
[----:B------:R-:W0:Y:S02]  /*3150*/  MUFU.RSQ64H R9, R5 ;  /* 0x0000000500097308 */ /* 0x000e240000001c00 */
[----:B0-----:R-:W-:-:S08]  /*3160*/  DMUL R6, R8, R8 ;  /* 0x0000000808067228 */ /* 0x001fd00000000000 */
[----:B------:R-:W-:-:S08]  /*3170*/  DFMA R6, R4, -R6, 1 ;  /* 0x3ff000000406742b */ /* 0x000fd00000000806 */
[----:B------:R-:W-:Y:S02]  /*3180*/  DFMA R20, R6, R20, 0.5 ;  /* 0x3fe000000614742b */ /* 0x000fe40000000014 */
[----:B------:R-:W-:-:S08]  /*3190*/  DMUL R6, R8, R6 ;  /* 0x0000000608067228 */ /* 0x000fd00000000000 */
[----:B------:R-:W-:-:S08]  /*31a0*/  DFMA R20, R20, R6, R8 ;  /* 0x000000061414722b */ /* 0x000fd00000000008 */
[----:B------:R-:W-:Y:S02]  /*31b0*/  DMUL R6, R4, R20 ;  /* 0x0000001404067228 */ /* 0x000fe40000000000 */
[----:B------:R-:W-:-:S06]  /*31c0*/  VIADD R21, R21, 0xfff00000 ;  /* 0xfff0000015157836 */ /* 0x000fcc0000000000 */
[----:B------:R-:W-:-:S08]  /*31d0*/  DFMA R8, R6, -R6, R4 ;  /* 0x800000060608722b */ /* 0x000fd00000000004 */
[----:B------:R-:W-:-:S10]  /*31e0*/  DFMA R6, R20, R8, R6 ;  /* 0x000000081406722b */ /* 0x000fd40000000006 */
[----:B------:R-:W-:Y:S01]  /*31f0*/  VIADD R7, R7, 0xfcb00000 ;  /* 0xfcb0000007077836 */ /* 0x000fe20000000000 */
[----:B------:R-:W-:Y:S06]  /*3200*/  BRA `(.L_x_55) ;  /* 0x0000000000047947 */ /* 0x000fec0003800000 */
.L_x_56:
[----:B------:R-:W-:-:S11]  /*3210*/  DADD R6, R4, R4 ;  /* 0x0000000004067229 */ /* 0x000fd60000000004 */
.L_x_55:
[----:B------:R-:W-:Y:S05]  /*3220*/  BSYNC.RECONVERGENT B2 ;  /* 0x0000000000027941 */ /* 0x000fea0003800200 */
.L_x_53:
[----:B------:R-:W-:Y:S01]  /*3230*/  IMAD.MOV.U32 R4, RZ, RZ, R0 ;  /* 0x000000ffff047224 */ /* 0x000fe200078e0000 */
[----:B------:R-:W-:Y:S01]  /*3240*/  MOV R25, R7 ;  /* 0x0000000700197202 */ /* 0x000fe20000000f00 */
[----:B------:R-:W-:Y:S02]  /*3250*/  IMAD.MOV.U32 R5, RZ, RZ, 0x0 ;  /* 0x00000000ff057424 */ /* 0x000fe400078e00ff */
[----:B------:R-:W-:Y:S02]  /*3260*/  IMAD.MOV.U32 R24, RZ, RZ, R6 ;  /* 0x000000ffff187224 */ /* 0x000fe400078e0006 */
[----:B------:R-:W-:Y:S05]  /*3270*/  RET.REL.NODEC R4 `(_Z8DeriveKSILi4EEvP8Particle) ;  /* 0xffffffcc04607950 */ /* 0x000fea0003c3ffff */
.L_x_57:
[----:B------:R-:W-:-:S00]  /*3280*/  BRA `(.L_x_57) ;  /* 0xfffffffc00fc7947 */ /* 0x000fc0000383ffff */
[----:B------:R-:W-:-:S00]  /*3290*/  NOP ;  /* 0x0000000000007918 */ /* 0x000fc00000000000 */
        /* <DEDUP_REMOVED lines=14> */
.L_x_267:


//--------------------- .text._Z8DeriveKSILi3EEvP8Particle --------------------------
	.section	.text._Z8DeriveKSILi3EEvP8Particle,"ax",@progbits
	.align	128
        .global         _Z8DeriveKSILi3EEvP8Particle
        .type           _Z8DeriveKSILi3EEvP8Particle,@function
        .size           _Z8DeriveKSILi3EEvP8Particle,(.L_x_269 - _Z8DeriveKSILi3EEvP8Particle)
        .other          _Z8DeriveKSILi3EEvP8Particle,@"STO_CUDA_ENTRY STV_DEFAULT"
_Z8DeriveKSILi3EEvP8Particle:
.text._Z8DeriveKSILi3EEvP8Particle:
        /* <DEDUP_REMOVED lines=30> */
[----:B--2---:R-:W-:-:S02]  /*01e0*/  DFMA R16, R16, 0.5, R20 ;  /* 0x3fe000001010782b */ /* 0x004fc40000000014 */
[----:B---3--:R-:W-:Y:S02]  /*01f0*/  DFMA R14, R14, 0.5, R18 ;  /* 0x3fe000000e0e782b */ /* 0x008fe40000000012 */
[----:B-----5:R-:W-:Y:S02]  /*0200*/  DFMA R24, R24, 0.5, R28 ;  /* 0x3fe000001818782b */ /* 0x020fe4000000001c */
[----:B----4-:R-:W-:-:S06]  /*0210*/  DFMA R22, R22, 0.5, R26 ;  /* 0x3fe000001616782b */ /* 0x010fcc000000001a */
[----:B------:R-:W-:Y:S02]  /*0220*/  DADD R18, -R16, R24 ;  /* 0x0000000010127229 */ /* 0x000fe40000000118 */
[----:B------:R-:W-:Y:S02]  /*0230*/  DFMA R4, R6, 0.5, R4 ;  /* 0x3fe000000604782b */ /* 0x000fe40000000004 */
[----:B------:R-:W-:Y:S02]  /*0240*/  DFMA R2, R8, 0.5, R2 ;  /* 0x3fe000000802782b */ /* 0x000fe40000000002 */
        /* <DEDUP_REMOVED lines=27> */
[----:B------:R-:W-:Y:S05]  /*0400*/  CALL.REL.NOINC `($__internal_3_$__cuda_sm20_dsqrt_rn_f64_mediumpath_v1) ;  /* 0x0000002800f07944 */ /* 0x000fea0003c00000 */
.L_x_61:
[----:B------:R-:W-:Y:S05]  /*0410*/  BSYNC.RECONVERGENT B0 ;  /* 0x0000000000007941 */ /* 0x000fea0003800200 */
.L_x_60:
        /* <DEDUP_REMOVED lines=26> */
[----:B------:R-:W-:Y:S05]  /*05c0*/  CALL.REL.NOINC `($__internal_2_$__cuda_sm20_div_rn_f64_full) ;  /* 0x0000002000f07944 */ /* 0x000fea0003c00000 */
[----:B------:R-:W-:Y:S02]  /*05d0*/  IMAD.MOV.U32 R14, RZ, RZ, R7 ;  /* 0x000000ffff0e7224 */ /* 0x000fe400078e0007 */
[----:B------:R-:W-:-:S07]  /*05e0*/  IMAD.MOV.U32 R15, RZ, RZ, R6 ;  /* 0x000000ffff0f7224 */ /* 0x000fce00078e0006 */
.L_x_63:
[----:B------:R-:W-:Y:S05]  /*05f0*/  BSYNC.RECONVERGENT B2 ;  /* 0x0000000000027941 */ /* 0x000fea0003800200 */
.L_x_62:
        /* <DEDUP_REMOVED lines=23> */
.L_x_65:
[----:B------:R-:W-:Y:S05]  /*0770*/  BSYNC.RECONVERGENT B2 ;  /* 0x0000000000027941 */ /* 0x000fea0003800200 */
.L_x_64:
        /* <DEDUP_REMOVED lines=20> */
[----:B------:R-:W-:Y:S05]  /*08c0*/  CALL.REL.NOINC `($__internal_2_$__cuda_sm20_div_rn_f64_full) ;  /* 0x0000002000307944 */ /* 0x000fea0003c00000 */
[----:B------:R-:W-:-:S04]  /*08d0*/  LOP3.LUT R7, R7, R6, RZ, 0x3c, !PT ;  /* 0x0000000607077212 */ /* 0x000fc800078e3cff */
[----:B------:R-:W-:-:S04]  /*08e0*/  LOP3.LUT R6, R7, R6, RZ, 0x3c, !PT ;  /* 0x0000000607067212 */ /* 0x000fc800078e3cff */
[----:B------:R-:W-:-:S07]  /*08f0*/  LOP3.LUT R7, R7, R6, RZ, 0x3c, !PT ;  /* 0x0000000607077212 */ /* 0x000fce00078e3cff */
.L_x_67:
[----:B------:R-:W-:Y:S05]  /*0900*/  BSYNC.RECONVERGENT B2 ;  /* 0x0000000000027941 */ /* 0x000fea0003800200 */
.L_x_66:
        /* <DEDUP_REMOVED lines=26> */
[----:B------:R-:W-:Y:S01]  /*0ab0*/  MOV R18, R7 ;  /* 0x0000000700127202 */ /* 0x000fe20000000f00 */
[----:B------:R-:W-:-:S07]  /*0ac0*/  IMAD.MOV.U32 R19, RZ, RZ, R6 ;  /* 0x000000ffff137224 */ /* 0x000fce00078e0006 */
.L_x_69:
[----:B------:R-:W-:Y:S05]  /*0ad0*/  BSYNC.RECONVERGENT B2 ;  /* 0x0000000000027941 */ /* 0x000fea0003800200 */
.L_x_68:
        /* <DEDUP_REMOVED lines=23> */
.L_x_71:
[----:B------:R-:W-:Y:S05]  /*0c50*/  BSYNC.RECONVERGENT B2 ;  /* 0x0000000000027941 */ /* 0x000fea0003800200 */
.L_x_70:
        /* <DEDUP_REMOVED lines=20> */
[----:B------:R-:W-:Y:S05]  /*0da0*/  CALL.REL.NOINC `($__internal_2_$__cuda_sm20_div_rn_f64_full) ;  /* 0x0000001800f87944 */ /* 0x000fea0003c00000 */
[----:B------:R-:W-:Y:S01]  /*0db0*/  IMAD.MOV.U32 R14, RZ, RZ, R7 ;  /* 0x000000ffff0e7224 */ /* 0x000fe200078e0007 */
[----:B------:R-:W-:-:S07]  /*0dc0*/  MOV R15, R6 ;  /* 0x00000006000f7202 */ /* 0x000fce0000000f00 */
.L_x_73:
[----:B------:R-:W-:Y:S05]  /*0dd0*/  BSYNC.RECONVERGENT B2 ;  /* 0x0000000000027941 */ /* 0x000fea0003800200 */
.L_x_72:
[----:B------:R-:W-:Y:S02]  /*0de0*/  DADD R18, RZ, R18 ;  /* 0x00000000ff127229 */ /* 0x000fe40000000012 */
[----:B------:R-:W-:Y:S02]  /*0df0*/  DADD R16, RZ, R16 ;  /* 0x00000000ff107229 */ /* 0x000fe40000000010 */
[----:B------:R-:W-:-:S11]  /*0e00*/  DADD R14, RZ, R14 ;  /* 0x00000000ff0e7229 */ /* 0x000fd6000000000e */
.L_x_59:
[----:B------:R-:W-:Y:S05]  /*0e10*/  BSYNC.RECONVERGENT B1 ;  /* 0x0000000000017941 */ /* 0x000fea0003800200 */
.L_x_58:
        /* <DEDUP_REMOVED lines=51> */
[----:B------:R-:W-:Y:S05]  /*1150*/  CALL.REL.NOINC `($__internal_3_$__cuda_sm20_dsqrt_rn_f64_mediumpath_v1) ;  /* 0x0000001c009c7944 */ /* 0x000fea0003c00000 */
.L_x_77:
[----:B------:R-:W-:Y:S05]  /*1160*/  BSYNC.RECONVERGENT B0 ;  /* 0x0000000000007941 */ /* 0x000fea0003800200 */
.L_x_76:
        /* <DEDUP_REMOVED lines=29> */
.L_x_79:
[----:B------:R-:W-:Y:S05]  /*1340*/  BSYNC.RECONVERGENT B2 ;  /* 0x0000000000027941 */ /* 0x000fea0003800200 */
.L_x_78:
        /* <DEDUP_REMOVED lines=21> */
[----:B------:R-:W-:Y:S01]  /*14a0*/  IMAD.MOV.U32 R4, RZ, RZ, R7 ;  /* 0x000000ffff047224 */ /* 0x000fe200078e0007 */
[----:B------:R-:W-:-:S07]  /*14b0*/  MOV R5, R6 ;  /* 0x0000000600057202 */ /* 0x000fce0000000f00 */
.L_x_81:
[----:B------:R-:W-:Y:S05]  /*14c0*/  BSYNC.RECONVERGENT B2 ;  /* 0x0000000000027941 */ /* 0x000fea0003800200 */
.L_x_80:
        /* <DEDUP_REMOVED lines=21> */
[----:B------:R-:W-:-:S04]  /*1620*/  LOP3.LUT R7, R7, R6, RZ, 0x3c, !PT ;  /* 0x0000000607077212 */ /* 0x000fc800078e3cff */
[----:B------:R-:W-:-:S04]  /*1630*/  LOP3.LUT R6, R7, R6, RZ, 0x3c, !PT ;  /* 0x0000000607067212 */ /* 0x000fc800078e3cff */
[----:B------:R-:W-:-:S07]  /*1640*/  LOP3.LUT R7, R7, R6, RZ, 0x3c, !PT ;  /* 0x0000000607077212 */ /* 0x000fce00078e3cff */
.L_x_83:
[----:B------:R-:W-:Y:S05]  /*1650*/  BSYNC.RECONVERGENT B2 ;  /* 0x0000000000027941 */ /* 0x000fea0003800200 */
.L_x_82:
        /* <DEDUP_REMOVED lines=28> */
.L_x_85:
[----:B------:R-:W-:Y:S05]  /*1820*/  BSYNC.RECONVERGENT B2 ;  /* 0x0000000000027941 */ /* 0x000fea0003800200 */
.L_x_84:
        /* <DEDUP_REMOVED lines=23> */
.L_x_87:
[----:B------:R-:W-:Y:S05]  /*19a0*/  BSYNC.RECONVERGENT B2 ;  /* 0x0000000000027941 */ /* 0x000fea0003800200 */
.L_x_86:
        /* <DEDUP_REMOVED lines=24> */
.L_x_89:
[----:B------:R-:W-:Y:S05]  /*1b30*/  BSYNC.RECONVERGENT B2 ;  /* 0x0000000000027941 */ /* 0x000fea0003800200 */
.L_x_88:
[----:B------:R-:W-:Y:S02]  /*1b40*/  DADD R18, R18, R2 ;  /* 0x0000000012127229 */ /* 0x000fe40000000002 */
[----:B------:R-:W-:Y:S02]  /*1b50*/  DADD R16, R16, R28 ;  /* 0x0000000010107229 */ /* 0x000fe4000000001c */
[----:B------:R-:W-:-:S11]  /*1b60*/  DADD R14, R14, R6 ;  /* 0x000000000e0e7229 */ /* 0x000fd60000000006 */
.L_x_75:
[----:B------:R-:W-:Y:S05]  /*1b70*/  BSYNC.RECONVERGENT B1 ;  /* 0x0000000000017941 */ /* 0x000fea0003800200 */
.L_x_74:
        /* <DEDUP_REMOVED lines=50> */
[----:B------:R-:W-:Y:S05]  /*1ea0*/  CALL.REL.NOINC `($__internal_3_$__cuda_sm20_dsqrt_rn_f64_mediumpath_v1) ;  /* 0x0000001000487944 */ /* 0x000fea0003c00000 */
[----:B------:R-:W-:Y:S02]  /*1eb0*/  IMAD.MOV.U32 R30, RZ, RZ, R24 ;  /* 0x000000ffff1e7224 */ /* 0x000fe400078e0018 */
[----:B------:R-:W-:-:S07]  /*1ec0*/  IMAD.MOV.U32 R31, RZ, RZ, R25 ;  /* 0x000000ffff1f7224 */ /* 0x000fce00078e0019 */
.L_x_93:
[----:B------:R-:W-:Y:S05]  /*1ed0*/  BSYNC.RECONVERGENT B0 ;  /* 0x0000000000007941 */ /* 0x000fea0003800200 */
.L_x_92:
        /* <DEDUP_REMOVED lines=29> */
.L_x_95:
[----:B------:R-:W-:Y:S05]  /*20b0*/  BSYNC.RECONVERGENT B2 ;  /* 0x0000000000027941 */ /* 0x000fea0003800200 */
.L_x_94:
        /* <DEDUP_REMOVED lines=21> */
[----:B------:R-:W-:Y:S01]  /*2210*/  MOV R4, R7 ;  /* 0x0000000700047202 */ /* 0x000fe20000000f00 */
[----:B------:R-:W-:-:S07]  /*2220*/  IMAD.MOV.U32 R5, RZ, RZ, R6 ;  /* 0x000000ffff057224 */ /* 0x000fce00078e0006 */
.L_x_97:
[----:B------:R-:W-:Y:S05]  /*2230*/  BSYNC.RECONVERGENT B2 ;  /* 0x0000000000027941 */ /* 0x000fea0003800200 */
.L_x_96:
        /* <DEDUP_REMOVED lines=24> */
.L_x_99:
[----:B------:R-:W-:Y:S05]  /*23c0*/  BSYNC.RECONVERGENT B2 ;  /* 0x0000000000027941 */ /* 0x000fea0003800200 */
.L_x_98:
        /* <DEDUP_REMOVED lines=28> */
.L_x_101:
[----:B------:R-:W-:Y:S05]  /*2590*/  BSYNC.RECONVERGENT B2 ;  /* 0x0000000000027941 */ /* 0x000fea0003800200 */
.L_x_100:
        /* <DEDUP_REMOVED lines=23> */
.L_x_103:
[----:B------:R-:W-:Y:S05]  /*2710*/  BSYNC.RECONVERGENT B2 ;  /* 0x0000000000027941 */ /* 0x000fea0003800200 */
.L_x_102:
        /* <DEDUP_REMOVED lines=24> */
.L_x_105:
[----:B------:R-:W-:Y:S05]  /*28a0*/  BSYNC.RECONVERGENT B2 ;  /* 0x0000000000027941 */ /* 0x000fea0003800200 */
.L_x_104:
[----:B------:R-:W-:Y:S02]  /*28b0*/  DADD R18, R18, R2 ;  /* 0x0000000012127229 */ /* 0x000fe40000000002 */
[----:B------:R-:W-:Y:S02]  /*28c0*/  DADD R16, R16, R26 ;  /* 0x0000000010107229 */ /* 0x000fe4000000001a */
[----:B------:R-:W-:-:S11]  /*28d0*/  DADD R14, R14, R6 ;  /* 0x000000000e0e7229 */ /* 0x000fd60000000006 */
.L_x_91:
[----:B------:R-:W-:Y:S05]  /*28e0*/  BSYNC.RECONVERGENT B1 ;  /* 0x0000000000017941 */ /* 0x000fea0003800200 */
.L_x_90:
        /* <DEDUP_REMOVED lines=10> */
        .weak           $__internal_2_$__cuda_sm20_div_rn_f64_full
        .type           $__internal_2_$__cuda_sm20_div_rn_f64_full,@function
        .size           $__internal_2_$__cuda_sm20_div_rn_f64_full,($__internal_3_$__cuda_sm20_dsqrt_rn_f64_mediumpath_v1 - $__internal_2_$__cuda_sm20_div_rn_f64_full)
$__internal_2_$__cuda_sm20_div_rn_f64_full:
        /* <DEDUP_REMOVED lines=70> */
.L_x_107:
        /* <DEDUP_REMOVED lines=17> */
.L_x_110:
[----:B------:R-:W-:Y:S01]  /*2f00*/  LOP3.LUT R6, R23, 0x80000, RZ, 0xfc, !PT ;  /* 0x0008000017067812 */ /* 0x000fe200078efcff */
[----:B------:R-:W-:-:S04]  /*2f10*/  IMAD.MOV.U32 R38, RZ, RZ, R22 ;  /* 0x000000ffff267224 */ /* 0x000fc800078e0016 */
[----:B------:R-:W-:Y:S01]  /*2f20*/  IMAD.MOV.U32 R39, RZ, RZ, R6 ;  /* 0x000000ffff277224 */ /* 0x000fe200078e0006 */
[----:B------:R-:W-:Y:S06]  /*2f30*/  BRA `(.L_x_108) ;  /* 0x00000000000c7947 */ /* 0x000fec0003800000 */
.L_x_109:
[----:B------:R-:W-:Y:S02]  /*2f40*/  LOP3.LUT R6, R35, 0x80000, RZ, 0xfc, !PT ;  /* 0x0008000023067812 */ /* 0x000fe400078efcff */
[----:B------:R-:W-:-:S03]  /*2f50*/  MOV R38, R34 ;  /* 0x0000002200267202 */ /* 0x000fc60000000f00 */
[----:B------:R-:W-:-:S07]  /*2f60*/  IMAD.MOV.U32 R39, RZ, RZ, R6 ;  /* 0x000000ffff277224 */ /* 0x000fce00078e0006 */
.L_x_108:
[----:B------:R-:W-:Y:S05]  /*2f70*/  BSYNC.RECONVERGENT B0 ;  /* 0x0000000000007941 */ /* 0x000fea0003800200 */
.L_x_106:
[----:B------:R-:W-:Y:S01]  /*2f80*/  MOV R8, R0 ;  /* 0x0000000000087202 */ /* 0x000fe20000000f00 */
[----:B------:R-:W-:Y:S02]  /*2f90*/  IMAD.MOV.U32 R9, RZ, RZ, 0x0 ;  /* 0x00000000ff097424 */ /* 0x000fe400078e00ff */
[----:B------:R-:W-:Y:S02]  /*2fa0*/  IMAD.MOV.U32 R7, RZ, RZ, R38 ;  /* 0x000000ffff077224 */ /* 0x000fe400078e0026 */
[----:B------:R-:W-:Y:S01]  /*2fb0*/  IMAD.MOV.U32 R6, RZ, RZ, R39 ;  /* 0x000000ffff067224 */ /* 0x000fe200078e0027 */
[----:B------:R-:W-:Y:S06]  /*2fc0*/  RET.REL.NODEC R8 `(_Z8DeriveKSILi3EEvP8Particle) ;  /* 0xffffffd0080c7950 */ /* 0x000fec0003c3ffff */
        .weak           $__internal_3_$__cuda_sm20_dsqrt_rn_f64_mediumpath_v1
        .type           $__internal_3_$__cuda_sm20_dsqrt_rn_f64_mediumpath_v1,@function
        .size           $__internal_3_$__cuda_sm20_dsqrt_rn_f64_mediumpath_v1,(.L_x_269 - $__internal_3_$__cuda_sm20_dsqrt_rn_f64_mediumpath_v1)
$__internal_3_$__cuda_sm20_dsqrt_rn_f64_mediumpath_v1:
        /* <DEDUP_REMOVED lines=12> */
.L_x_112:
        /* <DEDUP_REMOVED lines=24> */
.L_x_114:
[----:B------:R-:W-:-:S11]  /*3210*/  DADD R6, R4, R4 ;  /* 0x0000000004067229 */ /* 0x000fd60000000004 */
.L_x_113:
[----:B------:R-:W-:Y:S05]  /*3220*/  BSYNC.RECONVERGENT B2 ;  /* 0x0000000000027941 */ /* 0x000fea0003800200 */
.L_x_111:
[----:B------:R-:W-:Y:S01]  /*3230*/  IMAD.MOV.U32 R4, RZ, RZ, R0 ;  /* 0x000000ffff047224 */ /* 0x000fe200078e0000 */
[----:B------:R-:W-:Y:S01]  /*3240*/  MOV R25, R7 ;  /* 0x0000000700197202 */ /* 0x000fe20000000f00 */
[----:B------:R-:W-:Y:S02]  /*3250*/  IMAD.MOV.U32 R5, RZ, RZ, 0x0 ;  /* 0x00000000ff057424 */ /* 0x000fe400078e00ff */
[----:B------:R-:W-:Y:S02]  /*3260*/  IMAD.MOV.U32 R24, RZ, RZ, R6 ;  /* 0x000000ffff187224 */ /* 0x000fe400078e0006 */
[----:B------:R-:W-:Y:S05]  /*3270*/  RET.REL.NODEC R4 `(_Z8DeriveKSILi3EEvP8Particle) ;  /* 0xffffffcc04607950 */ /* 0x000fea0003c3ffff */
.L_x_115:
        /* <DEDUP_REMOVED lines=16> */
.L_x_269:


//--------------------- .text._Z8DeriveKSILi2EEvP8Particle --------------------------
	.section	.text._Z8DeriveKSILi2EEvP8Particle,"ax",@progbits
	.align	128
        .global         _Z8DeriveKSILi2EEvP8Particle
        .type           _Z8DeriveKSILi2EEvP8Particle,@function
        .size           _Z8DeriveKSILi2EEvP8Particle,(.L_x_271 - _Z8DeriveKSILi2EEvP8Particle)
        .other          _Z8DeriveKSILi2EEvP8Particle,@"STO_CUDA_ENTRY STV_DEFAULT"
_Z8DeriveKSILi2EEvP8Particle:
.text._Z8DeriveKSILi2EEvP8Particle:
        /* <DEDUP_REMOVED lines=64> */
[----:B------:R-:W-:Y:S05]  /*0400*/  CALL.REL.NOINC `($__internal_5_$__cuda_sm20_dsqrt_rn_f64_mediumpath_v1) ;  /* 0x0000002800f07944 */ /* 0x000fea0003c00000 */
.L_x_119:
[----:B------:R-:W-:Y:S05]  /*0410*/  BSYNC.RECONVERGENT B0 ;  /* 0x0000000000007941 */ /* 0x000fea0003800200 */
.L_x_118:
        /* <DEDUP_REMOVED lines=26> */
[----:B------:R-:W-:Y:S05]  /*05c0*/  CALL.REL.NOINC `($__internal_4_$__cuda_sm20_div_rn_f64_full) ;  /* 0x0000002000f07944 */ /* 0x000fea0003c00000 */
[----:B------:R-:W-:Y:S02]  /*05d0*/  IMAD.MOV.U32 R14, RZ, RZ, R7 ;  /* 0x000000ffff0e7224 */ /* 0x000fe400078e0007 */
[----:B------:R-:W-:-:S07]  /*05e0*/  IMAD.MOV.U32 R15, RZ, RZ, R6 ;  /* 0x000000ffff0f7224 */ /* 0x000fce00078e0006 */
.L_x_121:
[----:B------:R-:W-:Y:S05]  /*05f0*/  BSYNC.RECONVERGENT B2 ;  /* 0x0000000000027941 */ /* 0x000fea0003800200 */
.L_x_120:
        /* <DEDUP_REMOVED lines=23> */
.L_x_123:
[----:B------:R-:W-:Y:S05]  /*0770*/  BSYNC.RECONVERGENT B2 ;  /* 0x0000000000027941 */ /* 0x000fea0003800200 */
.L_x_122:
        /* <DEDUP_REMOVED lines=20> */
[----:B------:R-:W-:Y:S05]  /*08c0*/  CALL.REL.NOINC `($__internal_4_$__cuda_sm20_div_rn_f64_full) ;  /* 0x0000002000307944 */ /* 0x000fea0003c00000 */
[----:B------:R-:W-:-:S04]  /*08d0*/  LOP3.LUT R7, R7, R6, RZ, 0x3c, !PT ;  /* 0x0000000607077212 */ /* 0x000fc800078e3cff */
[----:B------:R-:W-:-:S04]  /*08e0*/  LOP3.LUT R6, R7, R6, RZ, 0x3c, !PT ;  /* 0x0000000607067212 */ /* 0x000fc800078e3cff */
[----:B------:R-:W-:-:S07]  /*08f0*/  LOP3.LUT R7, R7, R6, RZ, 0x3c, !PT ;  /* 0x0000000607077212 */ /* 0x000fce00078e3cff */
.L_x_125:
[----:B------:R-:W-:Y:S05]  /*0900*/  BSYNC.RECONVERGENT B2 ;  /* 0x0000000000027941 */ /* 0x000fea0003800200 */
.L_x_124:
        /* <DEDUP_REMOVED lines=26> */
[----:B------:R-:W-:Y:S01]  /*0ab0*/  MOV R18, R7 ;  /* 0x0000000700127202 */ /* 0x000fe20000000f00 */
[----:B------:R-:W-:-:S07]  /*0ac0*/  IMAD.MOV.U32 R19, RZ, RZ, R6 ;  /* 0x000000ffff137224 */ /* 0x000fce00078e0006 */
.L_x_127:
[----:B------:R-:W-:Y:S05]  /*0ad0*/  BSYNC.RECONVERGENT B2 ;  /* 0x0000000000027941 */ /* 0x000fea0003800200 */
.L_x_126:
        /* <DEDUP_REMOVED lines=23> */
.L_x_129:
[----:B------:R-:W-:Y:S05]  /*0c50*/  BSYNC.RECONVERGENT B2 ;  /* 0x0000000000027941 */ /* 0x000fea0003800200 */
.L_x_128:
        /* <DEDUP_REMOVED lines=20> */
[----:B------:R-:W-:Y:S05]  /*0da0*/  CALL.REL.NOINC `($__internal_4_$__cuda_sm20_div_rn_f64_full) ;  /* 0x0000001800f87944 */ /* 0x000fea0003c00000 */
[----:B------:R-:W-:Y:S01]  /*0db0*/  IMAD.MOV.U32 R14, RZ, RZ, R7 ;  /* 0x000000ffff0e7224 */ /* 0x000fe200078e0007 */
[----:B------:R-:W-:-:S07]  /*0dc0*/  MOV R15, R6 ;  /* 0x00000006000f7202 */ /* 0x000fce0000000f00 */
.L_x_131:
[----:B------:R-:W-:Y:S05]  /*0dd0*/  BSYNC.RECONVERGENT B2 ;  /* 0x0000000000027941 */ /* 0x000fea0003800200 */
.L_x_130:
[----:B------:R-:W-:Y:S02]  /*0de0*/  DADD R18, RZ, R18 ;  /* 0x00000000ff127229 */ /* 0x000fe40000000012 */
[----:B------:R-:W-:Y:S02]  /*0df0*/  DADD R16, RZ, R16 ;  /* 0x00000000ff107229 */ /* 0x000fe40000000010 */
[----:B------:R-:W-:-:S11]  /*0e00*/  DADD R14, RZ, R14 ;  /* 0x00000000ff0e7229 */ /* 0x000fd6000000000e */
.L_x_117:
[----:B------:R-:W-:Y:S05]  /*0e10*/  BSYNC.RECONVERGENT B1 ;  /* 0x0000000000017941 */ /* 0x000fea0003800200 */
.L_x_116:
        /* <DEDUP_REMOVED lines=51> */
[----:B------:R-:W-:Y:S05]  /*1150*/  CALL.REL.NOINC `($__internal_5_$__cuda_sm20_dsqrt_rn_f64_mediumpath_v1) ;  /* 0x0000001c009c7944 */ /* 0x000fea0003c00000 */
.L_x_135:
[----:B------:R-:W-:Y:S05]  /*1160*/  BSYNC.RECONVERGENT B0 ;  /* 0x0000000000007941 */ /* 0x000fea0003800200 */
.L_x_134:
        /* <DEDUP_REMOVED lines=29> */
.L_x_137:
[----:B------:R-:W-:Y:S05]  /*1340*/  BSYNC.RECONVERGENT B2 ;  /* 0x0000000000027941 */ /* 0x000fea0003800200 */
.L_x_136:
        /* <DEDUP_REMOVED lines=21> */
[----:B------:R-:W-:Y:S01]  /*14a0*/  IMAD.MOV.U32 R4, RZ, RZ, R7 ;  /* 0x000000ffff047224 */ /* 0x000fe200078e0007 */
[----:B------:R-:W-:-:S07]  /*14b0*/  MOV R5, R6 ;  /* 0x0000000600057202 */ /* 0x000fce0000000f00 */
.L_x_139:
[----:B------:R-:W-:Y:S05]  /*14c0*/  BSYNC.RECONVERGENT B2 ;  /* 0x0000000000027941 */ /* 0x000fea0003800200 */
.L_x_138:
        /* <DEDUP_REMOVED lines=21> */
[----:B------:R-:W-:-:S04]  /*1620*/  LOP3.LUT R7, R7, R6, RZ, 0x3c, !PT ;  /* 0x0000000607077212 */ /* 0x000fc800078e3cff */
[----:B------:R-:W-:-:S04]  /*1630*/  LOP3.LUT R6, R7, R6, RZ, 0x3c, !PT ;  /* 0x0000000607067212 */ /* 0x000fc800078e3cff */
[----:B------:R-:W-:-:S07]  /*1640*/  LOP3.LUT R7, R7, R6, RZ, 0x3c, !PT ;  /* 0x0000000607077212 */ /* 0x000fce00078e3cff */
.L_x_141:
[----:B------:R-:W-:Y:S05]  /*1650*/  BSYNC.RECONVERGENT B2 ;  /* 0x0000000000027941 */ /* 0x000fea0003800200 */
.L_x_140:
        /* <DEDUP_REMOVED lines=28> */
.L_x_143:
[----:B------:R-:W-:Y:S05]  /*1820*/  BSYNC.RECONVERGENT B2 ;  /* 0x0000000000027941 */ /* 0x000fea0003800200 */
.L_x_142:
        /* <DEDUP_REMOVED lines=23> */
.L_x_145:
[----:B------:R-:W-:Y:S05]  /*19a0*/  BSYNC.RECONVERGENT B2 ;  /* 0x0000000000027941 */ /* 0x000fea0003800200 */
.L_x_144:
        /* <DEDUP_REMOVED lines=24> */
.L_x_147:
[----:B------:R-:W-:Y:S05]  /*1b30*/  BSYNC.RECONVERGENT B2 ;  /* 0x0000000000027941 */ /* 0x000fea0003800200 */
.L_x_146:
[----:B------:R-:W-:Y:S02]  /*1b40*/  DADD R18, R18, R2 ;  /* 0x0000000012127229 */ /* 0x000fe40000000002 */
[----:B------:R-:W-:Y:S02]  /*1b50*/  DADD R16, R16, R28 ;  /* 0x0000000010107229 */ /* 0x000fe4000000001c */
[----:B------:R-:W-:-:S11]  /*1b60*/  DADD R14, R14, R6 ;  /* 0x000000000e0e7229 */ /* 0x000fd60000000006 */
.L_x_133:
[----:B------:R-:W-:Y:S05]  /*1b70*/  BSYNC.RECONVERGENT B1 ;  /* 0x0000000000017941 */ /* 0x000fea0003800200 */
.L_x_132:
        /* <DEDUP_REMOVED lines=50> */
[----:B------:R-:W-:Y:S05]  /*1ea0*/  CALL.REL.NOINC `($__internal_5_$__cuda_sm20_dsqrt_rn_f64_mediumpath_v1) ;  /* 0x0000001000487944 */ /* 0x000fea0003c00000 */
[----:B------:R-:W-:Y:S02]  /*1eb0*/  IMAD.MOV.U32 R30, RZ, RZ, R24 ;  /* 0x000000ffff1e7224 */ /* 0x000fe400078e0018 */
[----:B------:R-:W-:-:S07]  /*1ec0*/  IMAD.MOV.U32 R31, RZ, RZ, R25 ;  /* 0x000000ffff1f7224 */ /* 0x000fce00078e0019 */
.L_x_151:
[----:B------:R-:W-:Y:S05]  /*1ed0*/  BSYNC.RECONVERGENT B0 ;  /* 0x0000000000007941 */ /* 0x000fea0003800200 */
.L_x_150:
        /* <DEDUP_REMOVED lines=29> */
.L_x_153:
[----:B------:R-:W-:Y:S05]  /*20b0*/  BSYNC.RECONVERGENT B2 ;  /* 0x0000000000027941 */ /* 0x000fea0003800200 */
.L_x_152:
        /* <DEDUP_REMOVED lines=21> */
[----:B------:R-:W-:Y:S01]  /*2210*/  MOV R4, R7 ;  /* 0x0000000700047202 */ /* 0x000fe20000000f00 */
[----:B------:R-:W-:-:S07]  /*2220*/  IMAD.MOV.U32 R5, RZ, RZ, R6 ;  /* 0x000000ffff057224 */ /* 0x000fce00078e0006 */
.L_x_155:
[----:B------:R-:W-:Y:S05]  /*2230*/  BSYNC.RECONVERGENT B2 ;  /* 0x0000000000027941 */ /* 0x000fea0003800200 */
.L_x_154:
        /* <DEDUP_REMOVED lines=24> */
.L_x_157:
[----:B------:R-:W-:Y:S05]  /*23c0*/  BSYNC.RECONVERGENT B2 ;  /* 0x0000000000027941 */ /* 0x000fea0003800200 */
.L_x_156:
        /* <DEDUP_REMOVED lines=28> */
.L_x_159:
[----:B------:R-:W-:Y:S05]  /*2590*/  BSYNC.RECONVERGENT B2 ;  /* 0x0000000000027941 */ /* 0x000fea0003800200 */
.L_x_158:
        /* <DEDUP_REMOVED lines=23> */
.L_x_161:
[----:B------:R-:W-:Y:S05]  /*2710*/  BSYNC.RECONVERGENT B2 ;  /* 0x0000000000027941 */ /* 0x000fea0003800200 */
.L_x_160:
        /* <DEDUP_REMOVED lines=24> */
.L_x_163:
[----:B------:R-:W-:Y:S05]  /*28a0*/  BSYNC.RECONVERGENT B2 ;  /* 0x0000000000027941 */ /* 0x000fea0003800200 */
.L_x_162:
[----:B------:R-:W-:Y:S02]  /*28b0*/  DADD R18, R18, R2 ;  /* 0x0000000012127229 */ /* 0x000fe40000000002 */
[----:B------:R-:W-:Y:S02]  /*28c0*/  DADD R16, R16, R26 ;  /* 0x0000000010107229 */ /* 0x000fe4000000001a */
[----:B------:R-:W-:-:S11]  /*28d0*/  DADD R14, R14, R6 ;  /* 0x000000000e0e7229 */ /* 0x000fd60000000006 */
.L_x_149:
[----:B------:R-:W-:Y:S05]  /*28e0*/  BSYNC.RECONVERGENT B1 ;  /* 0x0000000000017941 */ /* 0x000fea0003800200 */
.L_x_148:
        /* <DEDUP_REMOVED lines=10> */
        .weak           $__internal_4_$__cuda_sm20_div_rn_f64_full
        .type           $__internal_4_$__cuda_sm20_div_rn_f64_full,@function
        .size           $__internal_4_$__cuda_sm20_div_rn_f64_full,($__internal_5_$__cuda_sm20_dsqrt_rn_f64_mediumpath_v1 - $__internal_4_$__cuda_sm20_div_rn_f64_full)
$__internal_4_$__cuda_sm20_div_rn_f64_full:
        /* <DEDUP_REMOVED lines=70> */
.L_x_165:
        /* <DEDUP_REMOVED lines=17> */
.L_x_168:
[----:B------:R-:W-:Y:S01]  /*2f00*/  LOP3.LUT R6, R23, 0x80000, RZ, 0xfc, !PT ;  /* 0x0008000017067812 */ /* 0x000fe200078efcff */
[----:B------:R-:W-:-:S04]  /*2f10*/  IMAD.MOV.U32 R38, RZ, RZ, R22 ;  /* 0x000000ffff267224 */ /* 0x000fc800078e0016 */
[----:B------:R-:W-:Y:S01]  /*2f20*/  IMAD.MOV.U32 R39, RZ, RZ, R6 ;  /* 0x000000ffff277224 */ /* 0x000fe200078e0006 */
[----:B------:R-:W-:Y:S06]  /*2f30*/  BRA `(.L_x_166) ;  /* 0x00000000000c7947 */ /* 0x000fec0003800000 */
.L_x_167:
[----:B------:R-:W-:Y:S02]  /*2f40*/  LOP3.LUT R6, R35, 0x80000, RZ, 0xfc, !PT ;  /* 0x0008000023067812 */ /* 0x000fe400078efcff */
[----:B------:R-:W-:-:S03]  /*2f50*/  MOV R38, R34 ;  /* 0x0000002200267202 */ /* 0x000fc60000000f00 */
[----:B------:R-:W-:-:S07]  /*2f60*/  IMAD.MOV.U32 R39, RZ, RZ, R6 ;  /* 0x000000ffff277224 */ /* 0x000fce00078e0006 */
.L_x_166:
[----:B------:R-:W-:Y:S05]  /*2f70*/  BSYNC.RECONVERGENT B0 ;  /* 0x0000000000007941 */ /* 0x000fea0003800200 */
.L_x_164:
[----:B------:R-:W-:Y:S01]  /*2f80*/  MOV R8, R0 ;  /* 0x0000000000087202 */ /* 0x000fe20000000f00 */
[----:B------:R-:W-:Y:S02]  /*2f90*/  IMAD.MOV.U32 R9, RZ, RZ, 0x0 ;  /* 0x00000000ff097424 */ /* 0x000fe400078e00ff */
[----:B------:R-:W-:Y:S02]  /*2fa0*/  IMAD.MOV.U32 R7, RZ, RZ, R38 ;  /* 0x000000ffff077224 */ /* 0x000fe400078e0026 */
[----:B------:R-:W-:Y:S01]  /*2fb0*/  IMAD.MOV.U32 R6, RZ, RZ, R39 ;  /* 0x000000ffff067224 */ /* 0x000fe200078e0027 */
[----:B------:R-:W-:Y:S06]  /*2fc0*/  RET.REL.NODEC R8 `(_Z8DeriveKSILi2EEvP8Particle) ;  /* 0xffffffd0080c7950 */ /* 0x000fec0003c3ffff */
        .weak           $__internal_5_$__cuda_sm20_dsqrt_rn_f64_mediumpath_v1
        .type           $__internal_5_$__cuda_sm20_dsqrt_rn_f64_mediumpath_v1,@function
        .size           $__internal_5_$__cuda_sm20_dsqrt_rn_f64_mediumpath_v1,(.L_x_271 - $__internal_5_$__cuda_sm20_dsqrt_rn_f64_mediumpath_v1)
$__internal_5_$__cuda_sm20_dsqrt_rn_f64_mediumpath_v1:
        /* <DEDUP_REMOVED lines=12> */
.L_x_170:
        /* <DEDUP_REMOVED lines=24> */
.L_x_172:
[----:B------:R-:W-:-:S11]  /*3210*/  DADD R6, R4, R4 ;  /* 0x0000000004067229 */ /* 0x000fd60000000004 */
.L_x_171:
[----:B------:R-:W-:Y:S05]  /*3220*/  BSYNC.RECONVERGENT B2 ;  /* 0x0000000000027941 */ /* 0x000fea0003800200 */
.L_x_169:
[----:B------:R-:W-:Y:S01]  /*3230*/  IMAD.MOV.U32 R4, RZ, RZ, R0 ;  /* 0x000000ffff047224 */ /* 0x000fe200078e0000 */
[----:B------:R-:W-:Y:S01]  /*3240*/  MOV R25, R7 ;  /* 0x0000000700197202 */ /* 0x000fe20000000f00 */
[----:B------:R-:W-:Y:S02]  /*3250*/  IMAD.MOV.U32 R5, RZ, RZ, 0x0 ;  /* 0x00000000ff057424 */ /* 0x000fe400078e00ff */
[----:B------:R-:W-:Y:S02]  /*3260*/  IMAD.MOV.U32 R24, RZ, RZ, R6 ;  /* 0x000000ffff187224 */ /* 0x000fe400078e0006 */
[----:B------:R-:W-:Y:S05]  /*3270*/  RET.REL.NODEC R4 `(_Z8DeriveKSILi2EEvP8Particle) ;  /* 0xffffffcc04607950 */ /* 0x000fea0003c3ffff */
.L_x_173:
        /* <DEDUP_REMOVED lines=16> */
.L_x_271:


//--------------------- .text._Z8DeriveKSILi1EEvP8Particle --------------------------
	.section	.text._Z8DeriveKSILi1EEvP8Particle,"ax",@progbits
	.align	128
        .global         _Z8DeriveKSILi1EEvP8Particle
        .type           _Z8DeriveKSILi1EEvP8Particle,@function
        .size           _Z8DeriveKSILi1EEvP8Particle,(.L_x_273 - _Z8DeriveKSILi1EEvP8Particle)
        .other          _Z8DeriveKSILi1EEvP8Particle,@"STO_CUDA_ENTRY STV_DEFAULT"
_Z8DeriveKSILi1EEvP8Particle:
.text._Z8DeriveKSILi1EEvP8Particle:
        /* <DEDUP_REMOVED lines=64> */
[----:B------:R-:W-:Y:S05]  /*0400*/  CALL.REL.NOINC `($__internal_7_$__cuda_sm20_dsqrt_rn_f64_mediumpath_v1) ;  /* 0x0000002800f07944 */ /* 0x000fea0003c00000 */
.L_x_177:
[----:B------:R-:W-:Y:S05]  /*0410*/  BSYNC.RECONVERGENT B0 ;  /* 0x0000000000007941 */ /* 0x000fea0003800200 */
.L_x_176:
        /* <DEDUP_REMOVED lines=26> */
[----:B------:R-:W-:Y:S05]  /*05c0*/  CALL.REL.NOINC `($__internal_6_$__cuda_sm20_div_rn_f64_full) ;  /* 0x0000002000f07944 */ /* 0x000fea0003c00000 */
[----:B------:R-:W-:Y:S02]  /*05d0*/  IMAD.MOV.U32 R14, RZ, RZ, R7 ;  /* 0x000000ffff0e7224 */ /* 0x000fe400078e0007 */
[----:B------:R-:W-:-:S07]  /*05e0*/  IMAD.MOV.U32 R15, RZ, RZ, R6 ;  /* 0x000000ffff0f7224 */ /* 0x000fce00078e0006 */
.L_x_179:
[----:B------:R-:W-:Y:S05]  /*05f0*/  BSYNC.RECONVERGENT B2 ;  /* 0x0000000000027941 */ /* 0x000fea0003800200 */
.L_x_178:
        /* <DEDUP_REMOVED lines=23> */
.L_x_181:
[----:B------:R-:W-:Y:S05]  /*0770*/  BSYNC.RECONVERGENT B2 ;  /* 0x0000000000027941 */ /* 0x000fea0003800200 */
.L_x_180:
        /* <DEDUP_REMOVED lines=20> */
[----:B------:R-:W-:Y:S05]  /*08c0*/  CALL.REL.NOINC `($__internal_6_$__cuda_sm20_div_rn_f64_full) ;  /* 0x0000002000307944 */ /* 0x000fea0003c00000 */
[----:B------:R-:W-:-:S04]  /*08d0*/  LOP3.LUT R7, R7, R6, RZ, 0x3c, !PT ;  /* 0x0000000607077212 */ /* 0x000fc800078e3cff */
[----:B------:R-:W-:-:S04]  /*08e0*/  LOP3.LUT R6, R7, R6, RZ, 0x3c, !PT ;  /* 0x0000000607067212 */ /* 0x000fc800078e3cff */
[----:B------:R-:W-:-:S07]  /*08f0*/  LOP3.LUT R7, R7, R6, RZ, 0x3c, !PT ;  /* 0x0000000607077212 */ /* 0x000fce00078e3cff */
.L_x_183:
[----:B------:R-:W-:Y:S05]  /*0900*/  BSYNC.RECONVERGENT B2 ;  /* 0x0000000000027941 */ /* 0x000fea0003800200 */
.L_x_182:
        /* <DEDUP_REMOVED lines=26> */
[----:B------:R-:W-:Y:S01]  /*0ab0*/  MOV R18, R7 ;  /* 0x0000000700127202 */ /* 0x000fe20000000f00 */
[----:B------:R-:W-:-:S07]  /*0ac0*/  IMAD.MOV.U32 R19, RZ, RZ, R6 ;  /* 0x000000ffff137224 */ /* 0x000fce00078e0006 */
.L_x_185:
[----:B------:R-:W-:Y:S05]  /*0ad0*/  BSYNC.RECONVERGENT B2 ;  /* 0x0000000000027941 */ /* 0x000fea0003800200 */
.L_x_184:
        /* <DEDUP_REMOVED lines=23> */
.L_x_187:
[----:B------:R-:W-:Y:S05]  /*0c50*/  BSYNC.RECONVERGENT B2 ;  /* 0x0000000000027941 */ /* 0x000fea0003800200 */
.L_x_186:
        /* <DEDUP_REMOVED lines=20> */
[----:B------:R-:W-:Y:S05]  /*0da0*/  CALL.REL.NOINC `($__internal_6_$__cuda_sm20_div_rn_f64_full) ;  /* 0x0000001800f87944 */ /* 0x000fea0003c00000 */
[----:B------:R-:W-:Y:S01]  /*0db0*/  IMAD.MOV.U32 R14, RZ, RZ, R7 ;  /* 0x000000ffff0e7224 */ /* 0x000fe200078e0007 */
[----:B------:R-:W-:-:S07]  /*0dc0*/  MOV R15, R6 ;  /* 0x00000006000f7202 */ /* 0x000fce0000000f00 */
.L_x_189:
[----:B------:R-:W-:Y:S05]  /*0dd0*/  BSYNC.RECONVERGENT B2 ;  /* 0x0000000000027941 */ /* 0x000fea0003800200 */
.L_x_188:
[----:B------:R-:W-:Y:S02]  /*0de0*/  DADD R18, RZ, R18 ;  /* 0x00000000ff127229 */ /* 0x000fe40000000012 */
[----:B------:R-:W-:Y:S02]  /*0df0*/  DADD R16, RZ, R16 ;  /* 0x00000000ff107229 */ /* 0x000fe40000000010 */
[----:B------:R-:W-:-:S11]  /*0e00*/  DADD R14, RZ, R14 ;  /* 0x00000000ff0e7229 */ /* 0x000fd6000000000e */
.L_x_175:
[----:B------:R-:W-:Y:S05]  /*0e10*/  BSYNC.RECONVERGENT B1 ;  /* 0x0000000000017941 */ /* 0x000fea0003800200 */
.L_x_174:
        /* <DEDUP_REMOVED lines=51> */
[----:B------:R-:W-:Y:S05]  /*1150*/  CALL.REL.NOINC `($__internal_7_$__cuda_sm20_dsqrt_rn_f64_mediumpath_v1) ;  /* 0x0000001c009c7944 */ /* 0x000fea0003c00000 */
.L_x_193:
[----:B------:R-:W-:Y:S05]  /*1160*/  BSYNC.RECONVERGENT B0 ;  /* 0x0000000000007941 */ /* 0x000fea0003800200 */
.L_x_192:
        /* <DEDUP_REMOVED lines=29> */
.L_x_195:
[----:B------:R-:W-:Y:S05]  /*1340*/  BSYNC.RECONVERGENT B2 ;  /* 0x0000000000027941 */ /* 0x000fea0003800200 */
.L_x_194:
        /* <DEDUP_REMOVED lines=21> */
[----:B------:R-:W-:Y:S01]  /*14a0*/  IMAD.MOV.U32 R4, RZ, RZ, R7 ;  /* 0x000000ffff047224 */ /* 0x000fe200078e0007 */
[----:B------:R-:W-:-:S07]  /*14b0*/  MOV R5, R6 ;  /* 0x0000000600057202 */ /* 0x000fce0000000f00 */
.L_x_197:
[----:B------:R-:W-:Y:S05]  /*14c0*/  BSYNC.RECONVERGENT B2 ;  /* 0x0000000000027941 */ /* 0x000fea0003800200 */
.L_x_196:
        /* <DEDUP_REMOVED lines=21> */
[----:B------:R-:W-:-:S04]  /*1620*/  LOP3.LUT R7, R7, R6, RZ, 0x3c, !PT ;  /* 0x0000000607077212 */ /* 0x000fc800078e3cff */
[----:B------:R-:W-:-:S04]  /*1630*/  LOP3.LUT R6, R7, R6, RZ, 0x3c, !PT ;  /* 0x0000000607067212 */ /* 0x000fc800078e3cff */
[----:B------:R-:W-:-:S07]  /*1640*/  LOP3.LUT R7, R7, R6, RZ, 0x3c, !PT ;  /* 0x0000000607077212 */ /* 0x000fce00078e3cff */
.L_x_199:
[----:B------:R-:W-:Y:S05]  /*1650*/  BSYNC.RECONVERGENT B2 ;  /* 0x0000000000027941 */ /* 0x000fea0003800200 */
.L_x_198:
        /* <DEDUP_REMOVED lines=28> */
.L_x_201:
[----:B------:R-:W-:Y:S05]  /*1820*/  BSYNC.RECONVERGENT B2 ;  /* 0x0000000000027941 */ /* 0x000fea0003800200 */
.L_x_200:
        /* <DEDUP_REMOVED lines=23> */
.L_x_203:
[----:B------:R-:W-:Y:S05]  /*19a0*/  BSYNC.RECONVERGENT B2 ;  /* 0x0000000000027941 */ /* 0x000fea0003800200 */
.L_x_202:
        /* <DEDUP_REMOVED lines=24> */
.L_x_205:
[----:B------:R-:W-:Y:S05]  /*1b30*/  BSYNC.RECONVERGENT B2 ;  /* 0x0000000000027941 */ /* 0x000fea0003800200 */
.L_x_204:
[----:B------:R-:W-:Y:S02]  /*1b40*/  DADD R18, R18, R2 ;  /* 0x0000000012127229 */ /* 0x000fe40000000002 */
[----:B------:R-:W-:Y:S02]  /*1b50*/  DADD R16, R16, R28 ;  /* 0x0000000010107229 */ /* 0x000fe4000000001c */
[----:B------:R-:W-:-:S11]  /*1b60*/  DADD R14, R14, R6 ;  /* 0x000000000e0e7229 */ /* 0x000fd60000000006 */
.L_x_191:
[----:B------:R-:W-:Y:S05]  /*1b70*/  BSYNC.RECONVERGENT B1 ;  /* 0x0000000000017941 */ /* 0x000fea0003800200 */
.L_x_190:
        /* <DEDUP_REMOVED lines=50> */
[----:B------:R-:W-:Y:S05]  /*1ea0*/  CALL.REL.NOINC `($__internal_7_$__cuda_sm20_dsqrt_rn_f64_mediumpath_v1) ;  /* 0x0000001000487944 */ /* 0x000fea0003c00000 */
[----:B------:R-:W-:Y:S02]  /*1eb0*/  IMAD.MOV.U32 R30, RZ, RZ, R24 ;  /* 0x000000ffff1e7224 */ /* 0x000fe400078e0018 */
[----:B------:R-:W-:-:S07]  /*1ec0*/  IMAD.MOV.U32 R31, RZ, RZ, R25 ;  /* 0x000000ffff1f7224 */ /* 0x000fce00078e0019 */
.L_x_209:
[----:B------:R-:W-:Y:S05]  /*1ed0*/  BSYNC.RECONVERGENT B0 ;  /* 0x0000000000007941 */ /* 0x000fea0003800200 */
.L_x_208:
        /* <DEDUP_REMOVED lines=29> */
.L_x_211:
[----:B------:R-:W-:Y:S05]  /*20b0*/  BSYNC.RECONVERGENT B2 ;  /* 0x0000000000027941 */ /* 0x000fea0003800200 */
.L_x_210:
        /* <DEDUP_REMOVED lines=21> */
[----:B------:R-:W-:Y:S01]  /*2210*/  MOV R4, R7 ;  /* 0x0000000700047202 */ /* 0x000fe20000000f00 */
[----:B------:R-:W-:-:S07]  /*2220*/  IMAD.MOV.U32 R5, RZ, RZ, R6 ;  /* 0x000000ffff057224 */ /* 0x000fce00078e0006 */
.L_x_213:
[----:B------:R-:W-:Y:S05]  /*2230*/  BSYNC.RECONVERGENT B2 ;  /* 0x0000000000027941 */ /* 0x000fea0003800200 */
.L_x_212:
        /* <DEDUP_REMOVED lines=24> */
.L_x_215:
[----:B------:R-:W-:Y:S05]  /*23c0*/  BSYNC.RECONVERGENT B2 ;  /* 0x0000000000027941 */ /* 0x000fea0003800200 */
.L_x_214:
        /* <DEDUP_REMOVED lines=28> */
.L_x_217:
[----:B------:R-:W-:Y:S05]  /*2590*/  BSYNC.RECONVERGENT B2 ;  /* 0x0000000000027941 */ /* 0x000fea0003800200 */
.L_x_216:
        /* <DEDUP_REMOVED lines=23> */
.L_x_219:
[----:B------:R-:W-:Y:S05]  /*2710*/  BSYNC.RECONVERGENT B2 ;  /* 0x0000000000027941 */ /* 0x000fea0003800200 */
.L_x_218:
        /* <DEDUP_REMOVED lines=24> */
.L_x_221:
[----:B------:R-:W-:Y:S05]  /*28a0*/  BSYNC.RECONVERGENT B2 ;  /* 0x0000000000027941 */ /* 0x000fea0003800200 */
.L_x_220:
[----:B------:R-:W-:Y:S02]  /*28b0*/  DADD R18, R18, R2 ;  /* 0x0000000012127229 */ /* 0x000fe40000000002 */
[----:B------:R-:W-:Y:S02]  /*28c0*/  DADD R16, R16, R26 ;  /* 0x0000000010107229 */ /* 0x000fe4000000001a */
[----:B------:R-:W-:-:S11]  /*28d0*/  DADD R14, R14, R6 ;  /* 0x000000000e0e7229 */ /* 0x000fd60000000006 */
.L_x_207:
[----:B------:R-:W-:Y:S05]  /*28e0*/  BSYNC.RECONVERGENT B1 ;  /* 0x0000000000017941 */ /* 0x000fea0003800200 */
.L_x_206:
        /* <DEDUP_REMOVED lines=10> */
        .weak           $__internal_6_$__cuda_sm20_div_rn_f64_full
        .type           $__internal_6_$__cuda_sm20_div_rn_f64_full,@function
        .size           $__internal_6_$__cuda_sm20_div_rn_f64_full,($__internal_7_$__cuda_sm20_dsqrt_rn_f64_mediumpath_v1 - $__internal_6_$__cuda_sm20_div_rn_f64_full)
$__internal_6_$__cuda_sm20_div_rn_f64_full:
        /* <DEDUP_REMOVED lines=70> */
.L_x_223:
        /* <DEDUP_REMOVED lines=17> */
.L_x_226:
[----:B------:R-:W-:Y:S01]  /*2f00*/  LOP3.LUT R6, R23, 0x80000, RZ, 0xfc, !PT ;  /* 0x0008000017067812 */ /* 0x000fe200078efcff */
[----:B------:R-:W-:-:S04]  /*2f10*/  IMAD.MOV.U32 R38, RZ, RZ, R22 ;  /* 0x000000ffff267224 */ /* 0x000fc800078e0016 */
[----:B------:R-:W-:Y:S01]  /*2f20*/  IMAD.MOV.U32 R39, RZ, RZ, R6 ;  /* 0x000000ffff277224 */ /* 0x000fe200078e0006 */
[----:B------:R-:W-:Y:S06]  /*2f30*/  BRA `(.L_x_224) ;  /* 0x00000000000c7947 */ /* 0x000fec0003800000 */
.L_x_225:
[----:B------:R-:W-:Y:S02]  /*2f40*/  LOP3.LUT R6, R35, 0x80000, RZ, 0xfc, !PT ;  /* 0x0008000023067812 */ /* 0x000fe400078efcff */
[----:B------:R-:W-:-:S03]  /*2f50*/  MOV R38, R34 ;  /* 0x0000002200267202 */ /* 0x000fc60000000f00 */
[----:B------:R-:W-:-:S07]  /*2f60*/  IMAD.MOV.U32 R39, RZ, RZ, R6 ;  /* 0x000000ffff277224 */ /* 0x000fce00078e0006 */
.L_x_224:
[----:B------:R-:W-:Y:S05]  /*2f70*/  BSYNC.RECONVERGENT B0 ;  /* 0x0000000000007941 */ /* 0x000fea0003800200 */
.L_x_222:
[----:B------:R-:W-:Y:S01]  /*2f80*/  MOV R8, R0 ;  /* 0x0000000000087202 */ /* 0x000fe20000000f00 */
[----:B------:R-:W-:Y:S02]  /*2f90*/  IMAD.MOV.U32 R9, RZ, RZ, 0x0 ;  /* 0x00000000ff097424 */ /* 0x000fe400078e00ff */
[----:B------:R-:W-:Y:S02]  /*2fa0*/  IMAD.MOV.U32 R7, RZ, RZ, R38 ;  /* 0x000000ffff077224 */ /* 0x000fe400078e0026 */
[----:B------:R-:W-:Y:S01]  /*2fb0*/  IMAD.MOV.U32 R6, RZ, RZ, R39 ;  /* 0x000000ffff067224 */ /* 0x000fe200078e0027 */
[----:B------:R-:W-:Y:S06]  /*2fc0*/  RET.REL.NODEC R8 `(_Z8DeriveKSILi1EEvP8Particle) ;  /* 0xffffffd0080c7950 */ /* 0x000fec0003c3ffff */
        .weak           $__internal_7_$__cuda_sm20_dsqrt_rn_f64_mediumpath_v1
        .type           $__internal_7_$__cuda_sm20_dsqrt_rn_f64_mediumpath_v1,@function
        .size           $__internal_7_$__cuda_sm20_dsqrt_rn_f64_mediumpath_v1,(.L_x_273 - $__internal_7_$__cuda_sm20_dsqrt_rn_f64_mediumpath_v1)
$__internal_7_$__cuda_sm20_dsqrt_rn_f64_mediumpath_v1:
        /* <DEDUP_REMOVED lines=12> */
.L_x_228:
        /* <DEDUP_REMOVED lines=24> */
.L_x_230:
[----:B------:R-:W-:-:S11]  /*3210*/  DADD R6, R4, R4 ;  /* 0x0000000004067229 */ /* 0x000fd60000000004 */
.L_x_229:
[----:B------:R-:W-:Y:S05]  /*3220*/  BSYNC.RECONVERGENT B2 ;  /* 0x0000000000027941 */ /* 0x000fea0003800200 */
.L_x_227:
[----:B------:R-:W-:Y:S01]  /*3230*/  IMAD.MOV.U32 R4, RZ, RZ, R0 ;  /* 0x000000ffff047224 */ /* 0x000fe200078e0000 */
[----:B------:R-:W-:Y:S01]  /*3240*/  MOV R25, R7 ;  /* 0x0000000700197202 */ /* 0x000fe20000000f00 */
[----:B------:R-:W-:Y:S02]  /*3250*/  IMAD.MOV.U32 R5, RZ, RZ, 0x0 ;  /* 0x00000000ff057424 */ /* 0x000fe400078e00ff */
[----:B------:R-:W-:Y:S02]  /*3260*/  IMAD.MOV.U32 R24, RZ, RZ, R6 ;  /* 0x000000ffff187224 */ /* 0x000fe400078e0006 */
[----:B------:R-:W-:Y:S05]  /*3270*/  RET.REL.NODEC R4 `(_Z8DeriveKSILi1EEvP8Particle) ;  /* 0xffffffcc04607950 */ /* 0x000fea0003c3ffff */
.L_x_231:
        /* <DEDUP_REMOVED lines=16> */
.L_x_273:


//--------------------- .text._Z16CalculateKineticP8Particle --------------------------
	.section	.text._Z16CalculateKineticP8Particle,"ax",@progbits
	.align	128
        .global         _Z16CalculateKineticP8Particle
        .type           _Z16CalculateKineticP8Particle,@function
        .size           _Z16CalculateKineticP8Particle,(.L_x_274 - _Z16CalculateKineticP8Particle)
        .other          _Z16CalculateKineticP8Particle,@"STO_CUDA_ENTRY STV_DEFAULT"
_Z16CalculateKineticP8Particle:
.text._Z16CalculateKineticP8Particle:
        /* <DEDUP_REMOVED lines=8> */
[----:B------:R-:W1:Y:S01]  /*0080*/  LDCU.64 UR4, c[0x0][0x358] ;  /* 0x00006b00ff0477ac */ /* 0x000e620008000a00 */
[----:B0-----:R-:W-:-:S05]  /*0090*/  IMAD.WIDE R2, R5, 0x140, R2 ;  /* 0x0000014005027825 */ /* 0x001fca00078e0202 */
[----:B-1----:R-:W2:Y:S04]  /*00a0*/  LDG.E.64 R8, desc[UR4][R2.64+0x20] ;  /* 0x0000200402087981 */ /* 0x002ea8000c1e1b00 */
[----:B------:R-:W3:Y:S04]  /*00b0*/  LDG.E.64 R6, desc[UR4][R2.64+0x18] ;  /* 0x0000180402067981 */ /* 0x000ee8000c1e1b00 */
[----:B------:R-:W4:Y:S04]  /*00c0*/  LDG.E.64 R10, desc[UR4][R2.64+0x28] ;  /* 0x00002804020a7981 */ /* 0x000f28000c1e1b00 */
[----:B------:R-:W5:Y:S01]  /*00d0*/  LDG.E.64 R4, desc[UR4][R2.64+0x30] ;  /* 0x0000300402047981 */ /* 0x000f62000c1e1b00 */
[----:B------:R-:W-:Y:S01]  /*00e0*/  IMAD.MOV.U32 R12, RZ, RZ, 0x0 ;  /* 0x00000000ff0c7424 */ /* 0x000fe200078e00ff */
[----:B------:R-:W-:Y:S01]  /*00f0*/  MOV R13, 0x3fd80000 ;  /* 0x3fd80000000d7802 */ /* 0x000fe20000000f00 */
[----:B------:R-:W-:Y:S01]  /*0100*/  BSSY.RECONVERGENT B0, `(.L_x_232) ;  /* 0x0000015000007945 */ /* 0x000fe20003800200 */
[----:B--2---:R-:W-:-:S08]  /*0110*/  DMUL R8, R8, R8 ;  /* 0x0000000808087228 */ /* 0x004fd00000000000 */
[----:B---3--:R-:W-:Y:S02]  /*0120*/  DFMA R6, R6, R6, R8 ;  /* 0x000000060606722b */ /* 0x008fe40000000008 */
[----:B-----5:R-:W-:-:S06]  /*0130*/  DMUL R4, R4, 0.5 ;  /* 0x3fe0000004047828 */ /* 0x020fcc0000000000 */
[----:B----4-:R-:W-:-:S06]  /*0140*/  DFMA R6, R10, R10, R6 ;  /* 0x0000000a0a06722b */ /* 0x010fcc0000000006 */
[----:B------:R-:W0:Y:S04]  /*0150*/  MUFU.RSQ64H R9, R7 ;  /* 0x0000000700097308 */ /* 0x000e280000001c00 */
[----:B------:R-:W-:-:S05]  /*0160*/  VIADD R8, R7, 0xfcb00000 ;  /* 0xfcb0000007087836 */ /* 0x000fca0000000000 */
[----:B------:R-:W-:Y:S01]  /*0170*/  ISETP.GE.U32.AND P0, PT, R8, 0x7ca00000, PT ;  /* 0x7ca000000800780c */ /* 0x000fe20003f06070 */
[----:B0-----:R-:W-:-:S08]  /*0180*/  DMUL R10, R8, R8 ;  /* 0x00000008080a7228 */ /* 0x001fd00000000000 */
[----:B------:R-:W-:-:S08]  /*0190*/  DFMA R10, R6, -R10, 1 ;  /* 0x3ff00000060a742b */ /* 0x000fd0000000080a */
[----:B------:R-:W-:Y:S02]  /*01a0*/  DFMA R12, R10, R12, 0.5 ;  /* 0x3fe000000a0c742b */ /* 0x000fe4000000000c */
[----:B------:R-:W-:-:S08]  /*01b0*/  DMUL R10, R8, R10 ;  /* 0x0000000a080a7228 */ /* 0x000fd00000000000 */
[----:B------:R-:W-:-:S08]  /*01c0*/  DFMA R10, R12, R10, R8 ;  /* 0x0000000a0c0a722b */ /* 0x000fd00000000008 */
[----:B------:R-:W-:Y:S02]  /*01d0*/  DMUL R12, R6, R10 ;  /* 0x0000000a060c7228 */ /* 0x000fe40000000000 */
[----:B------:R-:W-:Y:S02]  /*01e0*/  VIADD R19, R11, 0xfff00000 ;  /* 0xfff000000b137836 */ /* 0x000fe40000000000 */
[----:B------:R-:W-:-:S04]  /*01f0*/  IMAD.MOV.U32 R18, RZ, RZ, R10 ;  /* 0x000000ffff127224 */ /* 0x000fc800078e000a */
[----:B------:R-:W-:-:S08]  /*0200*/  DFMA R14, R12, -R12, R6 ;  /* 0x8000000c0c0e722b */ /* 0x000fd00000000006 */
[----:B------:R-:W-:Y:S01]  /*0210*/  DFMA R16, R14, R18, R12 ;  /* 0x000000120e10722b */ /* 0x000fe2000000000c */
[----:B------:R-:W-:Y:S10]  /*0220*/  @!P0 BRA `(.L_x_233) ;  /* 0x0000000000088947 */ /* 0x000ff40003800000 */
[----:B------:R-:W-:-:S07]  /*0230*/  MOV R0, 0x250 ;  /* 0x0000025000007802 */ /* 0x000fce0000000f00 */
[----:B------:R-:W-:Y:S05]  /*0240*/  CALL.REL.NOINC `($__internal_8_$__cuda_sm20_dsqrt_rn_f64_mediumpath_v1) ;  /* 0x0000000000147944 */ /* 0x000fea0003c00000 */
.L_x_233:
[----:B------:R-:W-:Y:S05]  /*0250*/  BSYNC.RECONVERGENT B0 ;  /* 0x0000000000007941 */ /* 0x000fea0003800200 */
.L_x_232:
[----:B------:R-:W-:-:S08]  /*0260*/  DMUL R4, R4, R16 ;  /* 0x0000001004047228 */ /* 0x000fd00000000000 */
[----:B------:R-:W-:-:S07]  /*0270*/  DMUL R4, R4, R16 ;  /* 0x0000001004047228 */ /* 0x000fce0000000000 */
[----:B------:R-:W-:Y:S01]  /*0280*/  STG.E.64 desc[UR4][R2.64+0x48], R4 ;  /* 0x0000480402007986 */ /* 0x000fe2000c101b04 */
[----:B------:R-:W-:Y:S05]  /*0290*/  EXIT ;  /* 0x000000000000794d */ /* 0x000fea0003800000 */
        .weak           $__internal_8_$__cuda_sm20_dsqrt_rn_f64_mediumpath_v1
        .type           $__internal_8_$__cuda_sm20_dsqrt_rn_f64_mediumpath_v1,@function
        .size           $__internal_8_$__cuda_sm20_dsqrt_rn_f64_mediumpath_v1,(.L_x_274 - $__internal_8_$__cuda_sm20_dsqrt_rn_f64_mediumpath_v1)
$__internal_8_$__cuda_sm20_dsqrt_rn_f64_mediumpath_v1:
[----:B------:R-:W-:Y:S01]  /*02a0*/  ISETP.GE.U32.AND P0, PT, R8, -0x3400000, PT ;  /* 0xfcc000000800780c */ /* 0x000fe20003f06070 */
[----:B------:R-:W-:Y:S01]  /*02b0*/  BSSY.RECONVERGENT B1, `(.L_x_234) ;  /* 0x0000024000017945 */ /* 0x000fe20003800200 */
[----:B------:R-:W-:-:S11]  /*02c0*/  MOV R11, R19 ;  /* 0x00000013000b7202 */ /* 0x000fd60000000f00 */
        /* <DEDUP_REMOVED lines=9> */
.L_x_235:
[----:B------:R-:W-:-:S14]  /*0360*/  DSETP.NE.AND P0, PT, R6, RZ, PT ;  /* 0x000000ff0600722a */ /* 0x000fdc0003f05000 */
[----:B------:R-:W-:Y:S05]  /*0370*/  @!P0 BRA `(.L_x_237) ;  /* 0x0000000000588947 */ /* 0x000fea0003800000 */
[----:B------:R-:W-:-:S13]  /*0380*/  ISETP.GE.AND P0, PT, R7, RZ, PT ;  /* 0x000000ff0700720c */ /* 0x000fda0003f06270 */
[----:B------:R-:W-:Y:S01]  /*0390*/  @!P0 IMAD.MOV.U32 R8, RZ, RZ, 0x0 ;  /* 0x00000000ff088424 */ /* 0x000fe200078e00ff */
[----:B------:R-:W-:Y:S01]  /*03a0*/  @!P0 MOV R9, 0xfff80000 ;  /* 0xfff8000000098802 */ /* 0x000fe20000000f00 */
        /* <DEDUP_REMOVED lines=17> */
[----:B------:R-:W-:Y:S01]  /*04c0*/  IADD3 R9, PT, PT, R9, -0x3500000, RZ ;  /* 0xfcb0000009097810 */ /* 0x000fe20007ffe0ff */
[----:B------:R-:W-:Y:S06]  /*04d0*/  BRA `(.L_x_236) ;  /* 0x0000000000047947 */ /* 0x000fec0003800000 */
.L_x_237:
[----:B------:R-:W-:-:S11]  /*04e0*/  DADD R8, R6, R6 ;  /* 0x0000000006087229 */ /* 0x000fd60000000006 */
.L_x_236:
[----:B------:R-:W-:Y:S05]  /*04f0*/  BSYNC.RECONVERGENT B1 ;  /* 0x0000000000017941 */ /* 0x000fea0003800200 */
.L_x_234:
[----:B------:R-:W-:Y:S02]  /*0500*/  HFMA2 R7, -RZ, RZ, 0, 0 ;  /* 0x00000000ff077431 */ /* 0x000fe400000001ff */
[----:B------:R-:W-:Y:S01]  /*0510*/  IMAD.MOV.U32 R6, RZ, RZ, R0 ;  /* 0x000000ffff067224 */ /* 0x000fe200078e0000 */
[----:B------:R-:W-:Y:S01]  /*0520*/  MOV R17, R9 ;  /* 0x0000000900117202 */ /* 0x000fe20000000f00 */
[----:B------:R-:W-:Y:S02]  /*0530*/  IMAD.MOV.U32 R16, RZ, RZ, R8 ;  /* 0x000000ffff107224 */ /* 0x000fe400078e0008 */
[----:B------:R-:W-:Y:S05]  /*0540*/  RET.REL.NODEC R6 `(_Z16CalculateKineticP8Particle) ;  /* 0xfffffff806ac7950 */ /* 0x000fea0003c3ffff */
.L_x_238:
        /* <DEDUP_REMOVED lines=11> */
.L_x_274:


//--------------------- .text._Z18CalculatePotentialP8Particle --------------------------
	.section	.text._Z18CalculatePotentialP8Particle,"ax",@progbits
	.align	128
        .global         _Z18CalculatePotentialP8Particle
        .type           _Z18CalculatePotentialP8Particle,@function
        .size           _Z18CalculatePotentialP8Particle,(.L_x_276 - _Z18CalculatePotentialP8Particle)
        .other          _Z18CalculatePotentialP8Particle,@"STO_CUDA_ENTRY STV_DEFAULT"
_Z18CalculatePotentialP8Particle:
.text._Z18CalculatePotentialP8Particle:
        /* <DEDUP_REMOVED lines=10> */
[----:B-1----:R0:W5:Y:S04]  /*00a0*/  LDG.E.64 R10, desc[UR4][R8.64+0x30] ;  /* 0x00003004080a7981 */ /* 0x002168000c1e1b00 */
[----:B------:R0:W5:Y:S04]  /*00b0*/  LDG.E.64 R12, desc[UR4][R8.64] ;  /* 0x00000004080c7981 */ /* 0x000168000c1e1b00 */
[----:B------:R0:W5:Y:S04]  /*00c0*/  LDG.E.64 R14, desc[UR4][R8.64+0x8] ;  /* 0x00000804080e7981 */ /* 0x000168000c1e1b00 */
[----:B------:R0:W5:Y:S01]  /*00d0*/  LDG.E.64 R16, desc[UR4][R8.64+0x10] ;  /* 0x0000100408107981 */ /* 0x000162000c1e1b00 */
[----:B------:R-:W1:Y:S01]  /*00e0*/  LDC.64 R18, c[0x0][0x380] ;  /* 0x0000e000ff127b82 */ /* 0x000e620000000a00 */
[----:B------:R-:W-:Y:S01]  /*00f0*/  ISETP.NE.AND P0, PT, R2, RZ, PT ;  /* 0x000000ff0200720c */ /* 0x000fe20003f05270 */
[----:B------:R-:W-:Y:S04]  /*0100*/  BSSY.RECONVERGENT B1, `(.L_x_239) ;  /* 0x000008c000017945 */ /* 0x000fe80003800200 */
[----:B------:R-:W-:Y:S01]  /*0110*/  BSSY.RELIABLE B0, `(.L_x_240) ;  /* 0x0000047000007945 */ /* 0x000fe20003800100 */
[----:B------:R-:W-:-:S07]  /*0120*/  CS2R R20, SRZ ;  /* 0x0000000000147805 */ /* 0x000fce000001ff00 */
[----:B0-----:R-:W-:Y:S05]  /*0130*/  @!P0 BRA `(.L_x_241) ;  /* 0x0000000400108947 */ /* 0x001fea0003800000 */
[----:B------:R-:W0:Y:S02]  /*0140*/  LDC.64 R4, c[0x0][0x380] ;  /* 0x0000e000ff047b82 */ /* 0x000e240000000a00 */
[----:B0-----:R-:W2:Y:S04]  /*0150*/  LDG.E.64 R20, desc[UR4][R4.64+0x8] ;  /* 0x0000080404147981 */ /* 0x001ea8000c1e1b00 */
[----:B------:R-:W3:Y:S04]  /*0160*/  LDG.E.64 R6, desc[UR4][R4.64] ;  /* 0x0000000404067981 */ /* 0x000ee8000c1e1b00 */
[----:B------:R0:W4:Y:S01]  /*0170*/  LDG.E.64 R22, desc[UR4][R4.64+0x10] ;  /* 0x0000100404167981 */ /* 0x000122000c1e1b00 */
[----:B------:R-:W-:Y:S01]  /*0180*/  UMOV UR6, 0xffed8acc ;  /* 0xffed8acc00067882 */ /* 0x000fe20000000000 */
[----:B------:R-:W-:Y:S01]  /*0190*/  UMOV UR7, 0x3dd2589e ;  /* 0x3dd2589e00077882 */ /* 0x000fe20000000000 */
[----:B------:R-:W-:Y:S01]  /*01a0*/  BSSY.RECONVERGENT B2, `(.L_x_242) ;  /* 0x0000020000027945 */ /* 0x000fe20003800200 */
[----:B0-----:R-:W-:-:S02]  /*01b0*/  IMAD.MOV.U32 R4, RZ, RZ, 0x0 ;  /* 0x00000000ff047424 */ /* 0x001fc400078e00ff */
[----:B------:R-:W-:Y:S01]  /*01c0*/  IMAD.MOV.U32 R5, RZ, RZ, 0x3fd80000 ;  /* 0x3fd80000ff057424 */ /* 0x000fe200078e00ff */
[----:B--2--5:R-:W-:Y:S02]  /*01d0*/  DADD R20, -R14, R20 ;  /* 0x000000000e147229 */ /* 0x024fe40000000114 */
[----:B---3--:R-:W-:-:S06]  /*01e0*/  DADD R6, -R12, R6 ;  /* 0x000000000c067229 */ /* 0x008fcc0000000106 */
[----:B------:R-:W-:Y:S02]  /*01f0*/  DMUL R20, R20, R20 ;  /* 0x0000001414147228 */ /* 0x000fe40000000000 */
[----:B----4-:R-:W-:-:S06]  /*0200*/  DADD R22, -R16, R22 ;  /* 0x0000000010167229 */ /* 0x010fcc0000000116 */
[----:B------:R-:W-:-:S08]  /*0210*/  DFMA R20, R6, R6, R20 ;  /* 0x000000060614722b */ /* 0x000fd00000000014 */
[----:B------:R-:W-:-:S06]  /*0220*/  DFMA R22, R22, R22, R20 ;  /* 0x000000161616722b */ /* 0x000fcc0000000014 */
[----:B------:R-:W0:Y:S04]  /*0230*/  MUFU.RSQ64H R7, R23 ;  /* 0x0000001700077308 */ /* 0x000e280000001c00 */
[----:B------:R-:W-:-:S05]  /*0240*/  VIADD R6, R23, 0xfcb00000 ;  /* 0xfcb0000017067836 */ /* 0x000fca0000000000 */
[----:B------:R-:W-:Y:S01]  /*0250*/  ISETP.GE.U32.AND P0, PT, R6, 0x7ca00000, PT ;  /* 0x7ca000000600780c */ /* 0x000fe20003f06070 */
[----:B0-----:R-:W-:-:S08]  /*0260*/  DMUL R20, R6, R6 ;  /* 0x0000000606147228 */ /* 0x001fd00000000000 */
[----:B------:R-:W-:-:S08]  /*0270*/  DFMA R20, R22, -R20, 1 ;  /* 0x3ff000001614742b */ /* 0x000fd00000000814 */
[----:B------:R-:W-:Y:S02]  /*0280*/  DFMA R4, R20, R4, 0.5 ;  /* 0x3fe000001404742b */ /* 0x000fe40000000004 */
[----:B------:R-:W-:-:S08]  /*0290*/  DMUL R20, R6, R20 ;  /* 0x0000001406147228 */ /* 0x000fd00000000000 */
[----:B------:R-:W-:Y:S02]  /*02a0*/  DFMA R30, R4, R20, R6 ;  /* 0x00000014041e722b */ /* 0x000fe40000000006 */
[----:B------:R-:W-:-:S06]  /*02b0*/  DMUL R4, R10, -UR6 ;  /* 0x800000060a047c28 */ /* 0x000fcc0008000000 */
[----:B------:R-:W-:Y:S02]  /*02c0*/  DMUL R26, R22, R30 ;  /* 0x0000001e161a7228 */ /* 0x000fe40000000000 */
[----:B------:R-:W-:Y:S02]  /*02d0*/  VIADD R21, R31, 0xfff00000 ;  /* 0xfff000001f157836 */ /* 0x000fe40000000000 */
[----:B------:R-:W-:-:S04]  /*02e0*/  IMAD.MOV.U32 R20, RZ, RZ, R30 ;  /* 0x000000ffff147224 */ /* 0x000fc800078e001e */
[----:B------:R-:W-:-:S08]  /*02f0*/  DFMA R24, R26, -R26, R22 ;  /* 0x8000001a1a18722b */ /* 0x000fd00000000016 */
[----:B------:R-:W-:Y:S01]  /*0300*/  DFMA R28, R24, R20, R26 ;  /* 0x00000014181c722b */ /* 0x000fe2000000001a */
[----:B------:R-:W-:Y:S10]  /*0310*/  @!P0 BRA `(.L_x_243) ;  /* 0x0000000000208947 */ /* 0x000ff40003800000 */
[----:B------:R-:W-:Y:S01]  /*0320*/  MOV R0, R30 ;  /* 0x0000001e00007202 */ /* 0x000fe20000000f00 */
[----:B------:R-:W-:Y:S01]  /*0330*/  IMAD.MOV.U32 R3, RZ, RZ, R23 ;  /* 0x000000ffff037224 */ /* 0x000fe200078e0017 */
[----:B------:R-:W-:Y:S01]  /*0340*/  MOV R28, 0x380 ;  /* 0x00000380001c7802 */ /* 0x000fe20000000f00 */
[----:B------:R-:W-:Y:S02]  /*0350*/  IMAD.MOV.U32 R29, RZ, RZ, R6 ;  /* 0x000000ffff1d7224 */ /* 0x000fe400078e0006 */
[----:B------:R-:W-:-:S07]  /*0360*/  IMAD.MOV.U32 R31, RZ, RZ, R21 ;  /* 0x000000ffff1f7224 */ /* 0x000fce00078e0015 */
[----:B-1----:R-:W-:Y:S05]  /*0370*/  CALL.REL.NOINC `($__internal_10_$__cuda_sm20_dsqrt_rn_f64_mediumpath_v1) ;  /* 0x0000001000187944 */ /* 0x002fea0003c00000 */
[----:B------:R-:W-:Y:S02]  /*0380*/  IMAD.MOV.U32 R28, RZ, RZ, R30 ;  /* 0x000000ffff1c7224 */ /* 0x000fe400078e001e */
[----:B------:R-:W-:-:S07]  /*0390*/  IMAD.MOV.U32 R29, RZ, RZ, R31 ;  /* 0x000000ffff1d7224 */ /* 0x000fce00078e001f */
.L_x_243:
[----:B------:R-:W-:Y:S05]  /*03a0*/  BSYNC.RECONVERGENT B2 ;  /* 0x0000000000027941 */ /* 0x000fea0003800200 */
.L_x_242:
        /* <DEDUP_REMOVED lines=20> */
[----:B-1----:R-:W-:Y:S05]  /*04f0*/  CALL.REL.NOINC `($__internal_9_$__cuda_sm20_div_rn_f64_full) ;  /* 0x00000008003c7944 */ /* 0x002fea0003c00000 */
[----:B------:R-:W-:Y:S01]  /*0500*/  IMAD.MOV.U32 R20, RZ, RZ, R6 ;  /* 0x000000ffff147224 */ /* 0x000fe200078e0006 */
[----:B------:R-:W-:-:S07]  /*0510*/  MOV R21, R7 ;  /* 0x0000000700157202 */ /* 0x000fce0000000f00 */
.L_x_245:
[----:B------:R-:W-:Y:S05]  /*0520*/  BSYNC.RECONVERGENT B2 ;  /* 0x0000000000027941 */ /* 0x000fea0003800200 */
.L_x_244:
[----:B-1----:R-:W2:Y:S01]  /*0530*/  LDG.E.64 R4, desc[UR4][R18.64+0x30] ;  /* 0x0000300412047981 */ /* 0x002ea2000c1e1b00 */
[----:B------:R-:W-:-:S13]  /*0540*/  ISETP.NE.AND P0, PT, R2, 0x1, PT ;  /* 0x000000010200780c */ /* 0x000fda0003f05270 */
[----:B------:R-:W-:Y:S05]  /*0550*/  @!P0 BREAK.RELIABLE B0 ;  /* 0x0000000000008942 */ /* 0x000fea0003800100 */
[----:B--2---:R-:W-:Y:S01]  /*0560*/  DFMA R20, R4, R20, RZ ;  /* 0x000000140414722b */ /* 0x004fe200000000ff */
[----:B------:R-:W-:Y:S10]  /*0570*/  @!P0 BRA `(.L_x_246) ;  /* 0x0000000400108947 */ /* 0x000ff40003800000 */
.L_x_241:
[----:B------:R-:W-:Y:S05]  /*0580*/  BSYNC.RELIABLE B0 ;  /* 0x0000000000007941 */ /* 0x000fea0003800100 */
.L_x_240:
[----:B------:R-:W0:Y:S02]  /*0590*/  LDC.64 R24, c[0x0][0x380] ;  /* 0x0000e000ff187b82 */ /* 0x000e240000000a00 */
[----:B0-----:R-:W2:Y:S04]  /*05a0*/  LDG.E.64 R6, desc[UR4][R24.64+0x148] ;  /* 0x0001480418067981 */ /* 0x001ea8000c1e1b00 */
[----:B------:R-:W3:Y:S04]  /*05b0*/  LDG.E.64 R4, desc[UR4][R24.64+0x140] ;  /* 0x0001400418047981 */ /* 0x000ee8000c1e1b00 */
[----:B------:R-:W4:Y:S01]  /*05c0*/  LDG.E.64 R22, desc[UR4][R24.64+0x150] ;  /* 0x0001500418167981 */ /* 0x000f22000c1e1b00 */
[----:B------:R-:W-:Y:S01]  /*05d0*/  UMOV UR6, 0xffed8acc ;  /* 0xffed8acc00067882 */ /* 0x000fe20000000000 */
[----:B------:R-:W-:Y:S01]  /*05e0*/  UMOV UR7, 0x3dd2589e ;  /* 0x3dd2589e00077882 */ /* 0x000fe20000000000 */
[----:B------:R-:W-:Y:S01]  /*05f0*/  BSSY.RECONVERGENT B2, `(.L_x_247) ;  /* 0x000001f000027945 */ /* 0x000fe20003800200 */
[----:B--2--5:R-:W-:-:S02]  /*0600*/  DADD R6, -R14, R6 ;  /* 0x000000000e067229 */ /* 0x024fc40000000106 */
[----:B---3--:R-:W-:-:S06]  /*0610*/  DADD R4, -R12, R4 ;  /* 0x000000000c047229 */ /* 0x008fcc0000000104 */
[----:B------:R-:W-:Y:S02]  /*0620*/  DMUL R6, R6, R6 ;  /* 0x0000000606067228 */ /* 0x000fe40000000000 */
[----:B----4-:R-:W-:-:S06]  /*0630*/  DADD R22, -R16, R22 ;  /* 0x0000000010167229 */ /* 0x010fcc0000000116 */
[----:B------:R-:W-:-:S08]  /*0640*/  DFMA R6, R4, R4, R6 ;  /* 0x000000040406722b */ /* 0x000fd00000000006 */
[----:B------:R-:W-:Y:S01]  /*0650*/  DFMA R28, R22, R22, R6 ;  /* 0x00000016161c722b */ /* 0x000fe20000000006 */
[----:B------:R-:W-:Y:S02]  /*0660*/  IMAD.MOV.U32 R22, RZ, RZ, 0x0 ;  /* 0x00000000ff167424 */ /* 0x000fe400078e00ff */
[----:B------:R-:W-:-:S03]  /*0670*/  IMAD.MOV.U32 R23, RZ, RZ, 0x3fd80000 ;  /* 0x3fd80000ff177424 */ /* 0x000fc600078e00ff */
        /* <DEDUP_REMOVED lines=21> */
[----:B-1----:R-:W-:Y:S05]  /*07d0*/  CALL.REL.NOINC `($__internal_10_$__cuda_sm20_dsqrt_rn_f64_mediumpath_v1) ;  /* 0x0000000c00007944 */ /* 0x002fea0003c00000 */
.L_x_248:
[----:B------:R-:W-:Y:S05]  /*07e0*/  BSYNC.RECONVERGENT B2 ;  /* 0x0000000000027941 */ /* 0x000fea0003800200 */
.L_x_247:
        /* <DEDUP_REMOVED lines=20> */
[----:B-1----:R-:W-:Y:S05]  /*0930*/  CALL.REL.NOINC `($__internal_9_$__cuda_sm20_div_rn_f64_full) ;  /* 0x00000004002c7944 */ /* 0x002fea0003c00000 */
[----:B------:R-:W-:Y:S02]  /*0940*/  IMAD.MOV.U32 R4, RZ, RZ, R6 ;  /* 0x000000ffff047224 */ /* 0x000fe400078e0006 */
[----:B------:R-:W-:-:S07]  /*0950*/  IMAD.MOV.U32 R5, RZ, RZ, R7 ;  /* 0x000000ffff057224 */ /* 0x000fce00078e0007 */
.L_x_250:
[----:B------:R-:W-:Y:S05]  /*0960*/  BSYNC.RECONVERGENT B2 ;  /* 0x0000000000027941 */ /* 0x000fea0003800200 */
.L_x_249:
[----:B-1----:R-:W2:Y:S01]  /*0970*/  LDG.E.64 R6, desc[UR4][R18.64+0x170] ;  /* 0x0001700412067981 */ /* 0x002ea2000c1e1b00 */
[----:B------:R-:W-:Y:S01]  /*0980*/  ISETP.NE.AND P0, PT, R2, 0x2, PT ;  /* 0x000000020200780c */ /* 0x000fe20003f05270 */
[----:B--2---:R-:W-:-:S07]  /*0990*/  DFMA R20, R6, R4, R20 ;  /* 0x000000040614722b */ /* 0x004fce0000000014 */
[----:B------:R0:W-:Y:S05]  /*09a0*/  STG.E.64 desc[UR4][R8.64+0x40], R20 ;  /* 0x0000401408007986 */ /* 0x0001ea000c101b04 */
[----:B------:R-:W-:Y:S05]  /*09b0*/  @!P0 EXIT ;  /* 0x000000000000894d */ /* 0x000fea0003800000 */
.L_x_246:
[----:B------:R-:W-:Y:S05]  /*09c0*/  BSYNC.RECONVERGENT B1 ;  /* 0x0000000000017941 */ /* 0x000fea0003800200 */
.L_x_239:
[----:B------:R-:W-:Y:S05]  /*09d0*/  WARPSYNC.ALL ;  /* 0x0000000000007948 */ /* 0x000fea0003800000 */
[----:B------:R-:W2:Y:S04]  /*09e0*/  LDG.E.64 R4, desc[UR4][R18.64+0x288] ;  /* 0x0002880412047981 */ /* 0x000ea8000c1e1b00 */
[----:B------:R-:W3:Y:S04]  /*09f0*/  LDG.E.64 R2, desc[UR4][R18.64+0x280] ;  /* 0x0002800412027981 */ /* 0x000ee8000c1e1b00 */
[----:B------:R-:W4:Y:S01]  /*0a00*/  LDG.E.64 R6, desc[UR4][R18.64+0x290] ;  /* 0x0002900412067981 */ /* 0x000f22000c1e1b00 */
[----:B------:R-:W-:Y:S01]  /*0a10*/  UMOV UR6, 0xffed8acc ;  /* 0xffed8acc00067882 */ /* 0x000fe20000000000 */
[----:B------:R-:W-:Y:S01]  /*0a20*/  UMOV UR7, 0x3dd2589e ;  /* 0x3dd2589e00077882 */ /* 0x000fe20000000000 */
[----:B------:R-:W-:Y:S01]  /*0a30*/  BSSY.RECONVERGENT B1, `(.L_x_251) ;  /* 0x0000020000017945 */ /* 0x000fe20003800200 */
[----:B------:R-:W-:-:S02]  /*0a40*/  DMUL R10, R10, -UR6 ;  /* 0x800000060a0a7c28 */ /* 0x000fc40008000000 */
[----:B--2---:R-:W-:Y:S02]  /*0a50*/  DADD R4, -R14, R4 ;  /* 0x000000000e047229 */ /* 0x004fe40000000104 */
[----:B---3--:R-:W-:-:S06]  /*0a60*/  DADD R2, -R12, R2 ;  /* 0x000000000c027229 */ /* 0x008fcc0000000102 */
[----:B------:R-:W-:Y:S02]  /*0a70*/  DMUL R4, R4, R4 ;  /* 0x0000000404047228 */ /* 0x000fe40000000000 */
[----:B----4-:R-:W-:-:S06]  /*0a80*/  DADD R6, -R16, R6 ;  /* 0x0000000010067229 */ /* 0x010fcc0000000106 */
[----:B------:R-:W-:-:S08]  /*0a90*/  DFMA R4, R2, R2, R4 ;  /* 0x000000020204722b */ /* 0x000fd00000000004 */
[----:B------:R-:W-:Y:S01]  /*0aa0*/  DFMA R22, R6, R6, R4 ;  /* 0x000000060616722b */ /* 0x000fe20000000004 */
[----:B------:R-:W-:Y:S01]  /*0ab0*/  IMAD.MOV.U32 R6, RZ, RZ, 0x0 ;  /* 0x00000000ff067424 */ /* 0x000fe200078e00ff */
[----:B------:R-:W-:-:S04]  /*0ac0*/  MOV R7, 0x3fd80000 ;  /* 0x3fd8000000077802 */ /* 0x000fc80000000f00 */
[----:B------:R-:W1:Y:S04]  /*0ad0*/  MUFU.RSQ64H R3, R23 ;  /* 0x0000001700037308 */ /* 0x000e680000001c00 */
[----:B------:R-:W-:-:S05]  /*0ae0*/  VIADD R2, R23, 0xfcb00000 ;  /* 0xfcb0000017027836 */ /* 0x000fca0000000000 */
[----:B------:R-:W-:Y:S01]  /*0af0*/  ISETP.GE.U32.AND P0, PT, R2, 0x7ca00000, PT ;  /* 0x7ca000000200780c */ /* 0x000fe20003f06070 */
[----:B-1----:R-:W-:-:S08]  /*0b00*/  DMUL R4, R2, R2 ;  /* 0x0000000202047228 */ /* 0x002fd00000000000 */
        /* <DEDUP_REMOVED lines=15> */
[----:B0-----:R-:W-:Y:S05]  /*0c00*/  CALL.REL.NOINC `($__internal_10_$__cuda_sm20_dsqrt_rn_f64_mediumpath_v1) ;  /* 0x0000000400f47944 */ /* 0x001fea0003c00000 */
[----:B------:R-:W-:Y:S02]  /*0c10*/  IMAD.MOV.U32 R4, RZ, RZ, R30 ;  /* 0x000000ffff047224 */ /* 0x000fe400078e001e */
[----:B------:R-:W-:-:S07]  /*0c20*/  IMAD.MOV.U32 R5, RZ, RZ, R31 ;  /* 0x000000ffff057224 */ /* 0x000fce00078e001f */
.L_x_252:
[----:B------:R-:W-:Y:S05]  /*0c30*/  BSYNC.RECONVERGENT B1 ;  /* 0x0000000000017941 */ /* 0x000fea0003800200 */
.L_x_251:
[----:B------:R-:W1:Y:S01]  /*0c40*/  MUFU.RCP64H R3, R5 ;  /* 0x0000000500037308 */ /* 0x000e620000001800 */
[----:B------:R-:W-:Y:S01]  /*0c50*/  IMAD.MOV.U32 R2, RZ, RZ, 0x1 ;  /* 0x00000001ff027424 */ /* 0x000fe200078e00ff */
[----:B------:R-:W-:Y:S01]  /*0c60*/  FSETP.GEU.AND P1, PT, |R11|, 6.5827683646048100446e-37, PT ;  /* 0x036000000b00780b */ /* 0x000fe20003f2e200 */
[----:B------:R-:W-:Y:S04]  /*0c70*/  BSSY.RECONVERGENT B1, `(.L_x_253) ;  /* 0x0000012000017945 */ /* 0x000fe80003800200 */
[----:B-1----:R-:W-:-:S08]  /*0c80*/  DFMA R6, R2, -R4, 1 ;  /* 0x3ff000000206742b */ /* 0x002fd00000000804 */
        /* <DEDUP_REMOVED lines=12> */
[----:B------:R-:W-:-:S07]  /*0d50*/  MOV R0, 0xd70 ;  /* 0x00000d7000007802 */ /* 0x000fce0000000f00 */
[----:B0-----:R-:W-:Y:S05]  /*0d60*/  CALL.REL.NOINC `($__internal_9_$__cuda_sm20_div_rn_f64_full) ;  /* 0x0000000000207944 */ /* 0x001fea0003c00000 */
[----:B------:R-:W-:Y:S02]  /*0d70*/  IMAD.MOV.U32 R2, RZ, RZ, R6 ;  /* 0x000000ffff027224 */ /* 0x000fe400078e0006 */
[----:B------:R-:W-:-:S07]  /*0d80*/  IMAD.MOV.U32 R3, RZ, RZ, R7 ;  /* 0x000000ffff037224 */ /* 0x000fce00078e0007 */
.L_x_254:
[----:B------:R-:W-:Y:S05]  /*0d90*/  BSYNC.RECONVERGENT B1 ;  /* 0x0000000000017941 */ /* 0x000fea0003800200 */
.L_x_253:
[----:B------:R-:W1:Y:S02]  /*0da0*/  LDC.64 R6, c[0x0][0x380] ;  /* 0x0000e000ff067b82 */ /* 0x000e640000000a00 */
[----:B-1----:R-:W2:Y:S02]  /*0db0*/  LDG.E.64 R4, desc[UR4][R6.64+0x2b0] ;  /* 0x0002b00406047981 */ /* 0x002ea4000c1e1b00 */
[----:B--2---:R-:W-:-:S07]  /*0dc0*/  DFMA R4, R4, R2, R20 ;  /* 0x000000020404722b */ /* 0x004fce0000000014 */
[----:B------:R-:W-:Y:S01]  /*0dd0*/  STG.E.64 desc[UR4][R8.64+0x40], R4 ;  /* 0x0000400408007986 */ /* 0x000fe2000c101b04 */
[----:B------:R-:W-:Y:S05]  /*0de0*/  EXIT ;  /* 0x000000000000794d */ /* 0x000fea0003800000 */
        .weak           $__internal_9_$__cuda_sm20_div_rn_f64_full
        .type           $__internal_9_$__cuda_sm20_div_rn_f64_full,@function
        .size           $__internal_9_$__cuda_sm20_div_rn_f64_full,($__internal_10_$__cuda_sm20_dsqrt_rn_f64_mediumpath_v1 - $__internal_9_$__cuda_sm20_div_rn_f64_full)
$__internal_9_$__cuda_sm20_div_rn_f64_full:
[C---:B------:R-:W-:Y:S01]  /*0df0*/  FSETP.GEU.AND P0, PT, |R5|.reuse, 1.469367938527859385e-39, PT ;  /* 0x001000000500780b */ /* 0x040fe20003f0e200 */
[--C-:B------:R-:W-:Y:S01]  /*0e00*/  IMAD.MOV.U32 R24, RZ, RZ, R4.reuse ;  /* 0x000000ffff187224 */ /* 0x100fe200078e0004 */
[----:B------:R-:W-:Y:S01]  /*0e10*/  LOP3.LUT R22, R5, 0x800fffff, RZ, 0xc0, !PT ;  /* 0x800fffff05167812 */ /* 0x000fe200078ec0ff */
[----:B------:R-:W-:Y:S01]  /*0e20*/  IMAD.MOV.U32 R28, RZ, RZ, 0x1 ;  /* 0x00000001ff1c7424 */ /* 0x000fe200078e00ff */
        /* <DEDUP_REMOVED lines=15> */
[----:B------:R-:W-:-:S04]  /*0f20*/  @!P2 SEL R5, R4, 0x63400000, !P3 ;  /* 0x634000000405a807 */ /* 0x000fc80005800000 */
[----:B------:R-:W-:Y:S01]  /*0f30*/  @!P2 LOP3.LUT R5, R5, 0x80000000, R27, 0xf8, !PT ;  /* 0x800000000505a812 */ /* 0x000fe200078ef81b */
[----:B0-----:R-:W-:-:S03]  /*0f40*/  DFMA R6, R28, -R22, 1 ;  /* 0x3ff000001c06742b */ /* 0x001fc60000000816 */
[----:B------:R-:W-:-:S05]  /*0f50*/  @!P2 LOP3.LUT R33, R5, 0x100000, RZ, 0xfc, !PT ;  /* 0x001000000521a812 */ /* 0x000fca00078efcff */
[----:B------:R-:W-:-:S08]  /*0f60*/  DFMA R6, R6, R6, R6 ;  /* 0x000000060606722b */ /* 0x000fd00000000006 */
[----:B------:R-:W-:Y:S01]  /*0f70*/  DFMA R28, R28, R6, R28 ;  /* 0x000000061c1c722b */ /* 0x000fe2000000001c */
[----:B------:R-:W-:Y:S01]  /*0f80*/  SEL R7, R4, 0x63400000, !P1 ;  /* 0x6340000004077807 */ /* 0x000fe20004800000 */
[----:B------:R-:W-:-:S03]  /*0f90*/  IMAD.MOV.U32 R6, RZ, RZ, R26 ;  /* 0x000000ffff067224 */ /* 0x000fc600078e001a */
[----:B------:R-:W-:-:S03]  /*0fa0*/  LOP3.LUT R7, R7, 0x800fffff, R27, 0xf8, !PT ;  /* 0x800fffff07077812 */ /* 0x000fc600078ef81b */
[----:B------:R-:W-:-:S03]  /*0fb0*/  DFMA R30, R28, -R22, 1 ;  /* 0x3ff000001c1e742b */ /* 0x000fc60000000816 */
[----:B------:R-:W-:-:S05]  /*0fc0*/  @!P2 DFMA R6, R6, 2, -R32 ;  /* 0x400000000606a82b */ /* 0x000fca0000000820 */
[----:B------:R-:W-:-:S08]  /*0fd0*/  DFMA R28, R28, R30, R28 ;  /* 0x0000001e1c1c722b */ /* 0x000fd0000000001c */
[----:B------:R-:W-:-:S08]  /*0fe0*/  DMUL R30, R28, R6 ;  /* 0x000000061c1e7228 */ /* 0x000fd00000000000 */
[----:B------:R-:W-:-:S08]  /*0ff0*/  DFMA R32, R30, -R22, R6 ;  /* 0x800000161e20722b */ /* 0x000fd00000000006 */
[----:B------:R-:W-:Y:S01]  /*1000*/  DFMA R32, R28, R32, R30 ;  /* 0x000000201c20722b */ /* 0x000fe2000000001e */
[----:B------:R-:W-:Y:S01]  /*1010*/  IMAD.MOV.U32 R29, RZ, RZ, R3 ;  /* 0x000000ffff1d7224 */ /* 0x000fe200078e0003 */
[----:B------:R-:W-:Y:S01]  /*1020*/  @!P2 LOP3.LUT R29, R7, 0x7ff00000, RZ, 0xc0, !PT ;  /* 0x7ff00000071da812 */ /* 0x000fe200078ec0ff */
[----:B------:R-:W-:-:S04]  /*1030*/  VIADD R28, R34, 0xffffffff ;  /* 0xffffffff221c7836 */ /* 0x000fc80000000000 */
[----:B------:R-:W-:-:S05]  /*1040*/  VIADD R5, R29, 0xffffffff ;  /* 0xffffffff1d057836 */ /* 0x000fca0000000000 */
[----:B------:R-:W-:-:S04]  /*1050*/  ISETP.GT.U32.AND P0, PT, R5, 0x7feffffe, PT ;  /* 0x7feffffe0500780c */ /* 0x000fc80003f04070 */
[----:B------:R-:W-:-:S13]  /*1060*/  ISETP.GT.U32.OR P0, PT, R28, 0x7feffffe, P0 ;  /* 0x7feffffe1c00780c */ /* 0x000fda0000704470 */
[----:B------:R-:W-:Y:S05]  /*1070*/  @P0 BRA `(.L_x_256) ;  /* 0x00000000006c0947 */ /* 0x000fea0003800000 */
[----:B------:R-:W-:-:S04]  /*1080*/  LOP3.LUT R26, R25, 0x7ff00000, RZ, 0xc0, !PT ;  /* 0x7ff00000191a7812 */ /* 0x000fc800078ec0ff */
[CC--:B------:R-:W-:Y:S02]  /*1090*/  VIADDMNMX R5, R3.reuse, -R26.reuse, 0xb9600000, !PT ;  /* 0xb960000003057446 */ /* 0x0c0fe4000780091a */
[----:B------:R-:W-:Y:S01]  /*10a0*/  ISETP.GE.U32.AND P0, PT, R3, R26, PT ;  /* 0x0000001a0300720c */ /* 0x000fe20003f06070 */
[----:B------:R-:W-:Y:S01]  /*10b0*/  IMAD.MOV.U32 R26, RZ, RZ, RZ ;  /* 0x000000ffff1a7224 */ /* 0x000fe200078e00ff */
[----:B------:R-:W-:Y:S02]  /*10c0*/  VIMNMX R3, PT, PT, R5, 0x46a00000, PT ;  /* 0x46a0000005037848 */ /* 0x000fe40003fe0100 */
[----:B------:R-:W-:-:S05]  /*10d0*/  SEL R4, R4, 0x63400000, !P0 ;  /* 0x6340000004047807 */ /* 0x000fca0004000000 */
[----:B------:R-:W-:-:S05]  /*10e0*/  IMAD.IADD R3, R3, 0x1, -R4 ;  /* 0x0000000103037824 */ /* 0x000fca00078e0a04 */
[----:B------:R-:W-:-:S06]  /*10f0*/  IADD3 R27, PT, PT, R3, 0x7fe00000, RZ ;  /* 0x7fe00000031b7810 */ /* 0x000fcc0007ffe0ff */
[----:B------:R-:W-:-:S10]  /*1100*/  DMUL R4, R32, R26 ;  /* 0x0000001a20047228 */ /* 0x000fd40000000000 */
[----:B------:R-:W-:-:S13]  /*1110*/  FSETP.GTU.AND P0, PT, |R5|, 1.469367938527859385e-39, PT ;  /* 0x001000000500780b */ /* 0x000fda0003f0c200 */
[----:B------:R-:W-:Y:S05]  /*1120*/  @P0 BRA `(.L_x_257) ;  /* 0x0000000000940947 */ /* 0x000fea0003800000 */
[----:B------:R-:W-:Y:S01]  /*1130*/  DFMA R6, R32, -R22, R6 ;  /* 0x800000162006722b */ /* 0x000fe20000000006 */
[----:B------:R-:W-:-:S09]  /*1140*/  IMAD.MOV.U32 R26, RZ, RZ, RZ ;  /* 0x000000ffff1a7224 */ /* 0x000fd200078e00ff */
[C---:B------:R-:W-:Y:S02]  /*1150*/  FSETP.NEU.AND P0, PT, R7.reuse, RZ, PT ;  /* 0x000000ff0700720b */ /* 0x040fe40003f0d000 */
[----:B------:R-:W-:-:S04]  /*1160*/  LOP3.LUT R25, R7, 0x80000000, R25, 0x48, !PT ;  /* 0x8000000007197812 */ /* 0x000fc800078e4819 */
[----:B------:R-:W-:-:S07]  /*1170*/  LOP3.LUT R27, R25, R27, RZ, 0xfc, !PT ;  /* 0x0000001b191b7212 */ /* 0x000fce00078efcff */
[----:B------:R-:W-:Y:S05]  /*1180*/  @!P0 BRA `(.L_x_257) ;  /* 0x00000000007c8947 */ /* 0x000fea0003800000 */
[----:B------:R-:W-:Y:S01]  /*1190*/  IMAD.MOV R7, RZ, RZ, -R3 ;  /* 0x000000ffff077224 */ /* 0x000fe200078e0a03 */
[----:B------:R-:W-:Y:S01]  /*11a0*/  DMUL.RP R26, R32, R26 ;  /* 0x0000001a201a7228 */ /* 0x000fe20000008000 */
[----:B------:R-:W-:Y:S01]  /*11b0*/  IMAD.MOV.U32 R6, RZ, RZ, RZ ;  /* 0x000000ffff067224 */ /* 0x000fe200078e00ff */
[----:B------:R-:W-:-:S05]  /*11c0*/  IADD3 R3, PT, PT, -R3, -0x43300000, RZ ;  /* 0xbcd0000003037810 */ /* 0x000fca0007ffe1ff */
[----:B------:R-:W-:-:S03]  /*11d0*/  DFMA R6, R4, -R6, R32 ;  /* 0x800000060406722b */ /* 0x000fc60000000020 */
[----:B------:R-:W-:-:S07]  /*11e0*/  LOP3.LUT R25, R27, R25, RZ, 0x3c, !PT ;  /* 0x000000191b197212 */ /* 0x000fce00078e3cff */
[----:B------:R-:W-:-:S04]  /*11f0*/  FSETP.NEU.AND P0, PT, |R7|, R3, PT ;  /* 0x000000030700720b */ /* 0x000fc80003f0d200 */
[----:B------:R-:W-:Y:S02]  /*1200*/  FSEL R4, R26, R4, !P0 ;  /* 0x000000041a047208 */ /* 0x000fe40004000000 */
[----:B------:R-:W-:Y:S01]  /*1210*/  FSEL R5, R25, R5, !P0 ;  /* 0x0000000519057208 */ /* 0x000fe20004000000 */
[----:B------:R-:W-:Y:S06]  /*1220*/  BRA `(.L_x_257) ;  /* 0x0000000000547947 */ /* 0x000fec0003800000 */
.L_x_256:
        /* <DEDUP_REMOVED lines=12> */
[----:B------:R-:W-:Y:S02]  /*12f0*/  @!P0 IMAD.MOV.U32 R4, RZ, RZ, RZ ;  /* 0x000000ffff048224 */ /* 0x000fe400078e00ff */
[----:B------:R-:W-:Y:S02]  /*1300*/  @P0 IMAD.MOV.U32 R4, RZ, RZ, RZ ;  /* 0x000000ffff040224 */ /* 0x000fe400078e00ff */
[----:B------:R-:W-:Y:S01]  /*1310*/  @P0 IMAD.MOV.U32 R5, RZ, RZ, R3 ;  /* 0x000000ffff050224 */ /* 0x000fe200078e0003 */
[----:B------:R-:W-:Y:S06]  /*1320*/  BRA `(.L_x_257) ;  /* 0x0000000000147947 */ /* 0x000fec0003800000 */
.L_x_259:
[----:B------:R-:W-:Y:S02]  /*1330*/  LOP3.LUT R5, R25, 0x80000, RZ, 0xfc, !PT ;  /* 0x0008000019057812 */ /* 0x000fe400078efcff */
[----:B------:R-:W-:Y:S01]  /*1340*/  MOV R4, R24 ;  /* 0x0000001800047202 */ /* 0x000fe20000000f00 */
[----:B------:R-:W-:Y:S06]  /*1350*/  BRA `(.L_x_257) ;  /* 0x0000000000087947 */ /* 0x000fec0003800000 */
.L_x_258:
[----:B------:R-:W-:Y:S01]  /*1360*/  LOP3.LUT R5, R27, 0x80000, RZ, 0xfc, !PT ;  /* 0x000800001b057812 */ /* 0x000fe200078efcff */
[----:B------:R-:W-:-:S07]  /*1370*/  IMAD.MOV.U32 R4, RZ, RZ, R26 ;  /* 0x000000ffff047224 */ /* 0x000fce00078e001a */
.L_x_257:
[----:B------:R-:W-:Y:S05]  /*1380*/  BSYNC.RECONVERGENT B3 ;  /* 0x0000000000037941 */ /* 0x000fea0003800200 */
.L_x_255:
[----:B------:R-:W-:Y:S02]  /*1390*/  IMAD.MOV.U32 R6, RZ, RZ, R4 ;  /* 0x000000ffff067224 */ /* 0x000fe400078e0004 */
[----:B------:R-:W-:Y:S01]  /*13a0*/  IMAD.MOV.U32 R7, RZ, RZ, R5 ;  /* 0x000000ffff077224 */ /* 0x000fe200078e0005 */
[----:B------:R-:W-:Y:S01]  /*13b0*/  MOV R5, 0x0 ;  /* 0x0000000000057802 */ /* 0x000fe20000000f00 */
[----:B------:R-:W-:-:S04]  /*13c0*/  IMAD.MOV.U32 R4, RZ, RZ, R0 ;  /* 0x000000ffff047224 */ /* 0x000fc800078e0000 */
[----:B------:R-:W-:Y:S05]  /*13d0*/  RET.REL.NODEC R4 `(_Z18CalculatePotentialP8Particle) ;  /* 0xffffffec04087950 */ /* 0x000fea0003c3ffff */
        .weak           $__internal_10_$__cuda_sm20_dsqrt_rn_f64_mediumpath_v1
        .type           $__internal_10_$__cuda_sm20_dsqrt_rn_f64_mediumpath_v1,@function
        .size           $__internal_10_$__cuda_sm20_dsqrt_rn_f64_mediumpath_v1,(.L_x_276 - $__internal_10_$__cuda_sm20_dsqrt_rn_f64_mediumpath_v1)
$__internal_10_$__cuda_sm20_dsqrt_rn_f64_mediumpath_v1:
[----:B------:R-:W-:Y:S01]  /*13e0*/  ISETP.GE.U32.AND P0, PT, R29, -0x3400000, PT ;  /* 0xfcc000001d00780c */ /* 0x000fe20003f06070 */
[----:B------:R-:W-:Y:S01]  /*13f0*/  BSSY.RECONVERGENT B3, `(.L_x_260) ;  /* 0x0000025000037945 */ /* 0x000fe20003800200 */
[----:B------:R-:W-:Y:S02]  /*1400*/  IMAD.MOV.U32 R23, RZ, RZ, R3 ;  /* 0x000000ffff177224 */ /* 0x000fe400078e0003 */
[----:B------:R-:W-:-:S09]  /*1410*/  IMAD.MOV.U32 R30, RZ, RZ, R0 ;  /* 0x000000ffff1e7224 */ /* 0x000fd200078e0000 */
        /* <DEDUP_REMOVED lines=9> */
.L_x_261:
        /* <DEDUP_REMOVED lines=9> */
[----:B------:R-:W-:Y:S02]  /*1540*/  IMAD.MOV.U32 R24, RZ, RZ, RZ ;  /* 0x000000ffff187224 */ /* 0x000fe400078e00ff */
[----:B------:R-:W-:Y:S02]  /*1550*/  IMAD.MOV.U32 R30, RZ, RZ, 0x0 ;  /* 0x00000000ff1e7424 */ /* 0x000fe400078e00ff */
[----:B------:R-:W-:Y:S01]  /*1560*/  IMAD.MOV.U32 R31, RZ, RZ, 0x3fd80000 ;  /* 0x3fd80000ff1f7424 */ /* 0x000fe200078e00ff */
        /* <DEDUP_REMOVED lines=12> */
.L_x_263:
[----:B------:R-:W-:-:S11]  /*1630*/  DADD R24, R22, R22 ;  /* 0x0000000016187229 */ /* 0x000fd60000000016 */
.L_x_262:
[----:B------:R-:W-:Y:S05]  /*1640*/  BSYNC.RECONVERGENT B3 ;  /* 0x0000000000037941 */ /* 0x000fea0003800200 */
.L_x_260:
[----:B------:R-:W-:Y:S02]  /*1650*/  IMAD.MOV.U32 R29, RZ, RZ, 0x0 ;  /* 0x00000000ff1d7424 */ /* 0x000fe400078e00ff */
[----:B------:R-:W-:Y:S02]  /*1660*/  IMAD.MOV.U32 R30, RZ, RZ, R24 ;  /* 0x000000ffff1e7224 */ /* 0x000fe400078e0018 */
[----:B------:R-:W-:Y:S01]  /*1670*/  IMAD.MOV.U32 R31, RZ, RZ, R25 ;  /* 0x000000ffff1f7224 */ /* 0x000fe200078e0019 */
[----:B------:R-:W-:Y:S06]  /*1680*/  RET.REL.NODEC R28 `(_Z18CalculatePotentialP8Particle) ;  /* 0xffffffe81c5c7950 */ /* 0x000fec0003c3ffff */
.L_x_264:
        /* <DEDUP_REMOVED lines=15> */
.L_x_276:


//--------------------- .text._Z22UpdatePositionVelocityP8Particle --------------------------
	.section	.text._Z22UpdatePositionVelocityP8Particle,"ax",@progbits
	.align	128
        .global         _Z22UpdatePositionVelocityP8Particle
        .type           _Z22UpdatePositionVelocityP8Particle,@function
        .size           _Z22UpdatePositionVelocityP8Particle,(.L_x_283 - _Z22UpdatePositionVelocityP8Particle)
        .other          _Z22UpdatePositionVelocityP8Particle,@"STO_CUDA_ENTRY STV_DEFAULT"
_Z22UpdatePositionVelocityP8Particle:
.text._Z22UpdatePositionVelocityP8Particle:
        /* <DEDUP_REMOVED lines=11> */
[----:B------:R-:W2:Y:S04]  /*00b0*/  LDG.E.64 R24, desc[UR4][R2.64+0x80] ;  /* 0x0000800402187981 */ /* 0x000ea8000c1e1b00 */
[----:B------:R-:W3:Y:S04]  /*00c0*/  LDG.E.64 R6, desc[UR4][R2.64+0xb8] ;  /* 0x0000b80402067981 */ /* 0x000ee8000c1e1b00 */
[----:B------:R-:W3:Y:S04]  /*00d0*/  LDG.E.64 R26, desc[UR4][R2.64+0x88] ;  /* 0x00008804021a7981 */ /* 0x000ee8000c1e1b00 */
[----:B------:R-:W4:Y:S04]  /*00e0*/  LDG.E.64 R8, desc[UR4][R2.64+0xc0] ;  /* 0x0000c00402087981 */ /* 0x000f28000c1e1b00 */
[----:B------:R-:W4:Y:S04]  /*00f0*/  LDG.E.64 R22, desc[UR4][R2.64+0x90] ;  /* 0x0000900402167981 */ /* 0x000f28000c1e1b00 */
[----:B------:R-:W5:Y:S04]  /*0100*/  LDG.E.64 R10, desc[UR4][R2.64+0xc8] ;  /* 0x0000c804020a7981 */ /* 0x000f68000c1e1b00 */
[----:B------:R-:W5:Y:S04]  /*0110*/  LDG.E.64 R20, desc[UR4][R2.64+0x98] ;  /* 0x0000980402147981 */ /* 0x000f68000c1e1b00 */
[----:B------:R-:W5:Y:S04]  /*0120*/  LDG.E.64 R12, desc[UR4][R2.64+0xd0] ;  /* 0x0000d004020c7981 */ /* 0x000f68000c1e1b00 */
[----:B------:R-:W5:Y:S04]  /*0130*/  LDG.E.64 R18, desc[UR4][R2.64+0xa0] ;  /* 0x0000a00402127981 */ /* 0x000f68000c1e1b00 */
[----:B------:R-:W5:Y:S04]  /*0140*/  LDG.E.64 R14, desc[UR4][R2.64+0xd8] ;  /* 0x0000d804020e7981 */ /* 0x000f68000c1e1b00 */
[----:B------:R-:W5:Y:S01]  /*0150*/  LDG.E.64 R16, desc[UR4][R2.64+0xa8] ;  /* 0x0000a80402107981 */ /* 0x000f62000c1e1b00 */
[----:B--2---:R-:W-:-:S03]  /*0160*/  DFMA R4, R4, 2, R24 ;  /* 0x400000000404782b */ /* 0x004fc60000000018 */
[----:B------:R-:W2:Y:S01]  /*0170*/  LDG.E.64 R24, desc[UR4][R2.64+0xe0] ;  /* 0x0000e00402187981 */ /* 0x000ea2000c1e1b00 */
[----:B---3--:R-:W-:-:S03]  /*0180*/  DFMA R6, R6, 2, R26 ;  /* 0x400000000606782b */ /* 0x008fc6000000001a */
[----:B------:R-:W3:Y:S01]  /*0190*/  LDG.E.64 R26, desc[UR4][R2.64+0xe8] ;  /* 0x0000e804021a7981 */ /* 0x000ee2000c1e1b00 */
[----:B----4-:R-:W-:-:S03]  /*01a0*/  DFMA R8, R8, 2, R22 ;  /* 0x400000000808782b */ /* 0x010fc60000000016 */
[----:B------:R-:W4:Y:S01]  /*01b0*/  LDG.E.64 R22, desc[UR4][R2.64+0xf0] ;  /* 0x0000f00402167981 */ /* 0x000f22000c1e1b00 */
[----:B-----5:R-:W-:-:S03]  /*01c0*/  DFMA R10, R10, 2, R20 ;  /* 0x400000000a0a782b */ /* 0x020fc60000000014 */
[----:B------:R-:W5:Y:S01]  /*01d0*/  LDG.E.64 R20, desc[UR4][R2.64+0xf8] ;  /* 0x0000f80402147981 */ /* 0x000f62000c1e1b00 */
[----:B------:R-:W-:-:S03]  /*01e0*/  DFMA R12, R12, 2, R18 ;  /* 0x400000000c0c782b */ /* 0x000fc60000000012 */
[----:B------:R-:W5:Y:S01]  /*01f0*/  LDG.E.64 R18, desc[UR4][R2.64+0x100] ;  /* 0x0001000402127981 */ /* 0x000f62000c1e1b00 */
[----:B------:R-:W-:-:S03]  /*0200*/  DFMA R14, R14, 2, R16 ;  /* 0x400000000e0e782b */ /* 0x000fc60000000010 */
        /* <DEDUP_REMOVED lines=13> */
[----:B--2---:R-:W-:-:S03]  /*02e0*/  DADD R4, R4, R24 ;  /* 0x0000000004047229 */ /* 0x004fc60000000018 */
[----:B------:R-:W2:Y:S01]  /*02f0*/  LDG.E.64 R24, desc[UR4][R2.64] ;  /* 0x0000000402187981 */ /* 0x000ea2000c1e1b00 */
[----:B---3--:R-:W-:-:S03]  /*0300*/  DADD R6, R6, R26 ;  /* 0x0000000006067229 */ /* 0x008fc6000000001a */
[----:B------:R-:W3:Y:S01]  /*0310*/  LDG.E.64 R26, desc[UR4][R2.64+0x8] ;  /* 0x00000804021a7981 */ /* 0x000ee2000c1e1b00 */
[----:B----4-:R-:W-:-:S03]  /*0320*/  DADD R8, R8, R22 ;  /* 0x0000000008087229 */ /* 0x010fc60000000016 */
[----:B------:R-:W4:Y:S01]  /*0330*/  LDG.E.64 R22, desc[UR4][R2.64+0x28] ;  /* 0x0000280402167981 */ /* 0x000f22000c1e1b00 */
[----:B-----5:R-:W-:-:S03]  /*0340*/  DADD R10, R10, R20 ;  /* 0x000000000a0a7229 */ /* 0x020fc60000000014 */
[----:B------:R-:W5:Y:S01]  /*0350*/  LDG.E.64 R20, desc[UR4][R2.64+0x20] ;  /* 0x0000200402147981 */ /* 0x000f62000c1e1b00 */
[----:B------:R-:W-:-:S03]  /*0360*/  DADD R12, R12, R18 ;  /* 0x000000000c0c7229 */ /* 0x000fc60000000012 */
[----:B------:R-:W5:Y:S01]  /*0370*/  LDG.E.64 R18, desc[UR4][R2.64+0x18] ;  /* 0x0000180402127981 */ /* 0x000f62000c1e1b00 */
[----:B------:R-:W-:-:S03]  /*0380*/  DADD R14, R14, R16 ;  /* 0x000000000e0e7229 */ /* 0x000fc60000000010 */
[----:B------:R-:W5:Y:S01]  /*0390*/  LDG.E.64 R16, desc[UR4][R2.64+0x10] ;  /* 0x0000100402107981 */ /* 0x000f62000c1e1b00 */
[----:B------:R-:W-:Y:S01]  /*03a0*/  UMOV UR6, 0x55555555 ;  /* 0x5555555500067882 */ /* 0x000fe20000000000 */
[----:B------:R-:W-:Y:S02]  /*03b0*/  UMOV UR7, 0x3fc55555 ;  /* 0x3fc5555500077882 */ /* 0x000fe40000000000 */
[----:B--2---:R-:W-:Y:S02]  /*03c0*/  DFMA R4, R4, UR6, R24 ;  /* 0x0000000604047c2b */ /* 0x004fe40008000018 */
[----:B---3--:R-:W-:-:S05]  /*03d0*/  DFMA R6, R6, UR6, R26 ;  /* 0x0000000606067c2b */ /* 0x008fca000800001a */
[----:B------:R-:W-:Y:S01]  /*03e0*/  STG.E.64 desc[UR4][R2.64], R4 ;  /* 0x0000000402007986 */ /* 0x000fe2000c101b04 */
[----:B----4-:R-:W-:-:S03]  /*03f0*/  DFMA R14, R14, UR6, R22 ;  /* 0x000000060e0e7c2b */ /* 0x010fc60008000016 */
[----:B------:R-:W-:Y:S01]  /*0400*/  STG.E.64 desc[UR4][R2.64+0x8], R6 ;  /* 0x0000080602007986 */ /* 0x000fe2000c101b04 */
[----:B-----5:R-:W-:-:S03]  /*0410*/  DFMA R12, R12, UR6, R20 ;  /* 0x000000060c0c7c2b */ /* 0x020fc60008000014 */
[----:B------:R-:W-:Y:S01]  /*0420*/  STG.E.64 desc[UR4][R2.64+0x28], R14 ;  /* 0x0000280e02007986 */ /* 0x000fe2000c101b04 */
[----:B------:R-:W-:-:S03]  /*0430*/  DFMA R10, R10, UR6, R18 ;  /* 0x000000060a0a7c2b */ /* 0x000fc60008000012 */
[----:B------:R-:W-:Y:S01]  /*0440*/  STG.E.64 desc[UR4][R2.64+0x20], R12 ;  /* 0x0000200c02007986 */ /* 0x000fe2000c101b04 */
[----:B------:R-:W-:-:S03]  /*0450*/  DFMA R8, R8, UR6, R16 ;  /* 0x0000000608087c2b */ /* 0x000fc60008000010 */
[----:B------:R-:W-:Y:S04]  /*0460*/  STG.E.64 desc[UR4][R2.64+0x18], R10 ;  /* 0x0000180a02007986 */ /* 0x000fe8000c101b04 */
[----:B------:R-:W-:Y:S01]  /*0470*/  STG.E.64 desc[UR4][R2.64+0x10], R8 ;  /* 0x0000100802007986 */ /* 0x000fe2000c101b04 */
[----:B------:R-:W-:Y:S05]  /*0480*/  EXIT ;  /* 0x000000000000794d */ /* 0x000fea0003800000 */
.L_x_265:
        /* <DEDUP_REMOVED lines=15> */
.L_x_283:


//--------------------- .nv.global.init           --------------------------
	.section	.nv.global.init,"aw",@progbits
	.align	8
.nv.global.init:
	.type		kGravitationalConstant,@object
	.size		kGravitationalConstant,(kDeltaT - kGravitationalConstant)
kGravitationalConstant:
        /*0000*/ 	.byte	0xcc, 0x8a, 0xed, 0xff, 0x9e, 0x58, 0xd2, 0x3d
	.type		kDeltaT,@object
	.size		kDeltaT,(.L_2 - kDeltaT)
kDeltaT:
        /*0008*/ 	.byte	0x00, 0x00, 0x00, 0x00, 0x00, 0x00, 0xf0, 0x3f
.L_2:


//--------------------- .nv.shared.reserved.0     --------------------------
	.section	.nv.shared.reserved.0,"aw",@nobits
	.weak		__nv_reservedSMEM_offset_0_alias
	.size		__nv_reservedSMEM_offset_0_alias, 0, 64
	.other		__nv_reservedSMEM_offset_0_alias,@"STO_CUDA_RESERVED_SHARED STV_DEFAULT"
__nv_reservedSMEM_offset_0_alias:
	.zero		0
	.zero		64


//--------------------- .nv.global                --------------------------
	.section	.nv.global,"aw",@nobits
	.align	8
.nv.global:
	.type		kDDistance,@object
	.size		kDDistance,(.L_1 - kDDistance)
kDDistance:
	.zero		8
.L_1:


//--------------------- .nv.constant0._Z8DeriveKSILi4EEvP8Particle --------------------------
	.section	.nv.constant0._Z8DeriveKSILi4EEvP8Particle,"a",@progbits
	.sectionflags	@""
	.align	4
.nv.constant0._Z8DeriveKSILi4EEvP8Particle:
	.zero		904


//--------------------- .nv.constant0._Z8DeriveKSILi3EEvP8Particle --------------------------
	.section	.nv.constant0._Z8DeriveKSILi3EEvP8Particle,"a",@progbits
	.sectionflags	@""
	.align	4
.nv.constant0._Z8DeriveKSILi3EEvP8Particle:
	.zero		904


//--------------------- .nv.constant0._Z8DeriveKSILi2EEvP8Particle --------------------------
	.section	.nv.constant0._Z8DeriveKSILi2EEvP8Particle,"a",@progbits
	.sectionflags	@""
	.align	4
.nv.constant0._Z8DeriveKSILi2EEvP8Particle:
	.zero		904


//--------------------- .nv.constant0._Z8DeriveKSILi1EEvP8Particle --------------------------
	.section	.nv.constant0._Z8DeriveKSILi1EEvP8Particle,"a",@progbits
	.sectionflags	@""
	.align	4
.nv.constant0._Z8DeriveKSILi1EEvP8Particle:
	.zero		904


//--------------------- .nv.constant0._Z16CalculateKineticP8Particle --------------------------
	.section	.nv.constant0._Z16CalculateKineticP8Particle,"a",@progbits
	.sectionflags	@""
	.align	4
.nv.constant0._Z16CalculateKineticP8Particle:
	.zero		904


//--------------------- .nv.constant0._Z18CalculatePotentialP8Particle --------------------------
	.section	.nv.constant0._Z18CalculatePotentialP8Particle,"a",@progbits
	.sectionflags	@""
	.align	4
.nv.constant0._Z18CalculatePotentialP8Particle:
	.zero		904


//--------------------- .nv.constant0._Z22UpdatePositionVelocityP8Particle --------------------------
	.section	.nv.constant0._Z22UpdatePositionVelocityP8Particle,"a",@progbits
	.sectionflags	@""
	.align	4
.nv.constant0._Z22UpdatePositionVelocityP8Particle:
	.zero		904


//--------------------- SYMBOLS --------------------------

	.type		.nv.reservedSmem.offset0,@object
	.size		.nv.reservedSmem.offset0,0x4
